	.target	sm_90a

	.elftype	@"ET_EXEC"


//--------------------- .note.nv.tkinfo           --------------------------
	.section	.note.nv.tkinfo,"",@"SHT_NOTE"
	.sectionflags	@"SHF_NOTE_NV_TKINFO"
	.tkinfo
        /*0018*/ 	.word	0x00000002
        /*0030*/ 	.string	""
        /*0030*/ 	.string	"ptxas"
        /*0030*/ 	.string	"Cuda compilation tools, release 13.0, V13.0.88"
        /*0030*/ 	.string	"Build cuda_13.0.r13.0/compiler.36424714_0"
        /*0030*/ 	.string	"-arch sm_90a -m 64 "



//--------------------- .note.nv.cuinfo           --------------------------
	.section	.note.nv.cuinfo,"",@"SHT_NOTE"
	.sectionflags	@"SHF_NOTE_NV_CUINFO"
        /*0018*/ 	.short	0x0002
        /*001a*/ 	.short	0x005a
        /*001c*/ 	.short	0x0082
	.zero		2


//--------------------- .nv.info                  --------------------------
	.section	.nv.info,"",@"SHT_CUDA_INFO"
	.align	4


	//----- nvinfo : EIATTR_REGCOUNT
	.align		4
        /*0000*/ 	.byte	0x04, 0x2f
        /*0002*/ 	.short	(.L_12 - .L_11)
	.align		4
.L_11:
        /*0004*/ 	.word	index@(_ZN7cutlass13device_kernelINS_4conv6kernel13ConvUniversalINS1_16ConvProblemShapeILNS1_8OperatorE0ELi2EEENS1_10collective14CollectiveConvINS1_46MainloopSm90TmaGmmaWarpSpecializedImplicitGemmILS5_0ELi28ELi2EN4cute5tupleIJNSA_1CILi1EEESD_SD_EEENS1_36KernelImplicitTmaWarpSpecializedSm90ELi1EEENSB_IJNSC_ILi64EEESH_NSB_IJNSC_ILi32EEEEEEEEENS_6half_tESL_NSA_8TiledMMAINSA_8MMA_AtomIJNSA_4SM904GMMA25MMA_64x64x16_F32F16F16_SSILNSP_5MajorE0ELSR_0ELNSP_7ScaleInE1ELSS_1EEEEEENSA_6LayoutISE_NSB_IJNSC_ILi0EEESW_SW_EEEEENSB_IJNSA_10UnderscoreESZ_SZ_EEEEENS7_6detail26Sm90ImplicitGemmTileTraitsINSA_20SM90_TMA_LOAD_IM2COLENSA_14ComposedLayoutINSA_7SwizzleILi2ELi4ELi3EEENSA_18smem_ptr_flag_bitsILi16EEENSV_INSB_IJNSB_IJNSC_ILi8EEES1A_EEENSB_IJSI_SD_EEENSB_IJSD_NSC_ILi28EEEEEEEEENSB_IJNSB_IJSI_NSC_ILi256EEEEEENSB_IJSD_SW_EEENSB_IJSW_NSC_ILi2048EEEEEEEEEEEEEvEENS13_INSA_13SM90_TMA_LOADES1N_vEEEENS_8epilogue10collective6detail29Sm90TmaWarpSpecializedAdapterINS1T_15DefaultEpilogueISL_NSB_IJNSB_IJlllEEESD_SW_EEES1Y_NS1S_6thread17LinearCombinationISL_Li1EffLNS1Z_9ScaleType4KindE0ELNS_15FloatRoundStyleE2ESL_EENS_4gemm15EpilogueDefaultEEEEEvvEEEEvNT_6ParamsE)
        /*0008*/ 	.word	0x0000003a


	//----- nvinfo : EIATTR_FRAME_SIZE
	.align		4
.L_12:
        /*000c*/ 	.byte	0x04, 0x11
        /*000e*/ 	.short	(.L_14 - .L_13)
	.align		4
.L_13:
        /*0010*/ 	.word	index@(_ZN7cutlass13device_kernelINS_4conv6kernel13ConvUniversalINS1_16ConvProblemShapeILNS1_8OperatorE0ELi2EEENS1_10collective14CollectiveConvINS1_46MainloopSm90TmaGmmaWarpSpecializedImplicitGemmILS5_0ELi28ELi2EN4cute5tupleIJNSA_1CILi1EEESD_SD_EEENS1_36KernelImplicitTmaWarpSpecializedSm90ELi1EEENSB_IJNSC_ILi64EEESH_NSB_IJNSC_ILi32EEEEEEEEENS_6half_tESL_NSA_8TiledMMAINSA_8MMA_AtomIJNSA_4SM904GMMA25MMA_64x64x16_F32F16F16_SSILNSP_5MajorE0ELSR_0ELNSP_7ScaleInE1ELSS_1EEEEEENSA_6LayoutISE_NSB_IJNSC_ILi0EEESW_SW_EEEEENSB_IJNSA_10UnderscoreESZ_SZ_EEEEENS7_6detail26Sm90ImplicitGemmTileTraitsINSA_20SM90_TMA_LOAD_IM2COLENSA_14ComposedLayoutINSA_7SwizzleILi2ELi4ELi3EEENSA_18smem_ptr_flag_bitsILi16EEENSV_INSB_IJNSB_IJNSC_ILi8EEES1A_EEENSB_IJSI_SD_EEENSB_IJSD_NSC_ILi28EEEEEEEEENSB_IJNSB_IJSI_NSC_ILi256EEEEEENSB_IJSD_SW_EEENSB_IJSW_NSC_ILi2048EEEEEEEEEEEEEvEENS13_INSA_13SM90_TMA_LOADES1N_vEEEENS_8epilogue10collective6detail29Sm90TmaWarpSpecializedAdapterINS1T_15DefaultEpilogueISL_NSB_IJNSB_IJlllEEESD_SW_EEES1Y_NS1S_6thread17LinearCombinationISL_Li1EffLNS1Z_9ScaleType4KindE0ELNS_15FloatRoundStyleE2ESL_EENS_4gemm15EpilogueDefaultEEEEEvvEEEEvNT_6ParamsE)
        /*0014*/ 	.word	0x00000000


	//----- nvinfo : EIATTR_MIN_STACK_SIZE
	.align		4
.L_14:
        /*0018*/ 	.byte	0x04, 0x12
        /*001a*/ 	.short	(.L_16 - .L_15)
	.align		4
.L_15:
        /*001c*/ 	.word	index@(_ZN7cutlass13device_kernelINS_4conv6kernel13ConvUniversalINS1_16ConvProblemShapeILNS1_8OperatorE0ELi2EEENS1_10collective14CollectiveConvINS1_46MainloopSm90TmaGmmaWarpSpecializedImplicitGemmILS5_0ELi28ELi2EN4cute5tupleIJNSA_1CILi1EEESD_SD_EEENS1_36KernelImplicitTmaWarpSpecializedSm90ELi1EEENSB_IJNSC_ILi64EEESH_NSB_IJNSC_ILi32EEEEEEEEENS_6half_tESL_NSA_8TiledMMAINSA_8MMA_AtomIJNSA_4SM904GMMA25MMA_64x64x16_F32F16F16_SSILNSP_5MajorE0ELSR_0ELNSP_7ScaleInE1ELSS_1EEEEEENSA_6LayoutISE_NSB_IJNSC_ILi0EEESW_SW_EEEEENSB_IJNSA_10UnderscoreESZ_SZ_EEEEENS7_6detail26Sm90ImplicitGemmTileTraitsINSA_20SM90_TMA_LOAD_IM2COLENSA_14ComposedLayoutINSA_7SwizzleILi2ELi4ELi3EEENSA_18smem_ptr_flag_bitsILi16EEENSV_INSB_IJNSB_IJNSC_ILi8EEES1A_EEENSB_IJSI_SD_EEENSB_IJSD_NSC_ILi28EEEEEEEEENSB_IJNSB_IJSI_NSC_ILi256EEEEEENSB_IJSD_SW_EEENSB_IJSW_NSC_ILi2048EEEEEEEEEEEEEvEENS13_INSA_13SM90_TMA_LOADES1N_vEEEENS_8epilogue10collective6detail29Sm90TmaWarpSpecializedAdapterINS1T_15DefaultEpilogueISL_NSB_IJNSB_IJlllEEESD_SW_EEES1Y_NS1S_6thread17LinearCombinationISL_Li1EffLNS1Z_9ScaleType4KindE0ELNS_15FloatRoundStyleE2ESL_EENS_4gemm15EpilogueDefaultEEEEEvvEEEEvNT_6ParamsE)
        /*0020*/ 	.word	0x00000000
.L_16:


//--------------------- .nv.compat                --------------------------
	.section	.nv.compat,"",@"SHT_CUDA_COMPAT_INFO"
	.align	4
        /*0000*/ 	.byte	0x02, 0x09, 0x01, 0x00, 0x02, 0x02, 0x04, 0x00, 0x02, 0x05, 0x05, 0x00, 0x03, 0x07, 0x01, 0x01
        /*0010*/ 	.byte	0x02, 0x03, 0x01, 0x00, 0x02, 0x06, 0x01, 0x00, 0x04, 0x0b, 0x08, 0x00, 0x00, 0x00, 0x00, 0x00
        /*0020*/ 	.byte	0x00, 0x00, 0x00, 0x00


//--------------------- .nv.info._ZN7cutlass13device_kernelINS_4conv6kernel13ConvUniversalINS1_16ConvProblemShapeILNS1_8OperatorE0ELi2EEENS1_10collective14CollectiveConvINS1_46MainloopSm90TmaGmmaWarpSpecializedImplicitGemmILS5_0ELi28ELi2EN4cute5tupleIJNSA_1CILi1EEESD_SD_EEENS1_36KernelImplicitTmaWarpSpecializedSm90ELi1EEENSB_IJNSC_ILi64EEESH_NSB_IJNSC_ILi32EEEEEEEEENS_6half_tESL_NSA_8TiledMMAINSA_8MMA_AtomIJNSA_4SM904GMMA25MMA_64x64x16_F32F16F16_SSILNSP_5MajorE0ELSR_0ELNSP_7ScaleInE1ELSS_1EEEEEENSA_6LayoutISE_NSB_IJNSC_ILi0EEESW_SW_EEEEENSB_IJNSA_10UnderscoreESZ_SZ_EEEEENS7_6detail26Sm90ImplicitGemmTileTraitsINSA_20SM90_TMA_LOAD_IM2COLENSA_14ComposedLayoutINSA_7SwizzleILi2ELi4ELi3EEENSA_18smem_ptr_flag_bitsILi16EEENSV_INSB_IJNSB_IJNSC_ILi8EEES1A_EEENSB_IJSI_SD_EEENSB_IJSD_NSC_ILi28EEEEEEEEENSB_IJNSB_IJSI_NSC_ILi256EEEEEENSB_IJSD_SW_EEENSB_IJSW_NSC_ILi2048EEEEEEEEEEEEEvEENS13_INSA_13SM90_TMA_LOADES1N_vEEEENS_8epilogue10collective6detail29Sm90TmaWarpSpecializedAdapterINS1T_15DefaultEpilogueISL_NSB_IJNSB_IJlllEEESD_SW_EEES1Y_NS1S_6thread17LinearCombinationISL_Li1EffLNS1Z_9ScaleType4KindE0ELNS_15FloatRoundStyleE2ESL_EENS_4gemm15EpilogueDefaultEEEEEvvEEEEvNT_6ParamsE --------------------------
	.section	.nv.info._ZN7cutlass13device_kernelINS_4conv6kernel13ConvUniversalINS1_16ConvProblemShapeILNS1_8OperatorE0ELi2EEENS1_10collective14CollectiveConvINS1_46MainloopSm90TmaGmmaWarpSpecializedImplicitGemmILS5_0ELi28ELi2EN4cute5tupleIJNSA_1CILi1EEESD_SD_EEENS1_36KernelImplicitTmaWarpSpecializedSm90ELi1EEENSB_IJNSC_ILi64EEESH_NSB_IJNSC_ILi32EEEEEEEEENS_6half_tESL_NSA_8TiledMMAINSA_8MMA_AtomIJNSA_4SM904GMMA25MMA_64x64x16_F32F16F16_SSILNSP_5MajorE0ELSR_0ELNSP_7ScaleInE1ELSS_1EEEEEENSA_6LayoutISE_NSB_IJNSC_ILi0EEESW_SW_EEEEENSB_IJNSA_10UnderscoreESZ_SZ_EEEEENS7_6detail26Sm90ImplicitGemmTileTraitsINSA_20SM90_TMA_LOAD_IM2COLENSA_14ComposedLayoutINSA_7SwizzleILi2ELi4ELi3EEENSA_18smem_ptr_flag_bitsILi16EEENSV_INSB_IJNSB_IJNSC_ILi8EEES1A_EEENSB_IJSI_SD_EEENSB_IJSD_NSC_ILi28EEEEEEEEENSB_IJNSB_IJSI_NSC_ILi256EEEEEENSB_IJSD_SW_EEENSB_IJSW_NSC_ILi2048EEEEEEEEEEEEEvEENS13_INSA_13SM90_TMA_LOADES1N_vEEEENS_8epilogue10collective6detail29Sm90TmaWarpSpecializedAdapterINS1T_15DefaultEpilogueISL_NSB_IJNSB_IJlllEEESD_SW_EEES1Y_NS1S_6thread17LinearCombinationISL_Li1EffLNS1Z_9ScaleType4KindE0ELNS_15FloatRoundStyleE2ESL_EENS_4gemm15EpilogueDefaultEEEEEvvEEEEvNT_6ParamsE,"",@"SHT_CUDA_INFO"
	.sectionflags	@""
	.align	4


	//----- nvinfo : EIATTR_CUDA_API_VERSION
	.align		4
        /*0000*/ 	.byte	0x04, 0x37
        /*0002*/ 	.short	(.L_18 - .L_17)
.L_17:
        /*0004*/ 	.word	0x00000082


	//----- nvinfo : EIATTR_KPARAM_INFO
	.align		4
.L_18:
        /*0008*/ 	.byte	0x04, 0x17
        /*000a*/ 	.short	(.L_20 - .L_19)
.L_19:
        /*000c*/ 	.word	0x00000000
        /*0010*/ 	.short	0x0000
        /*0012*/ 	.short	0x0070
        /*0014*/ 	.byte	0x00, 0xf0, 0x01, 0x0e


	//----- nvinfo : EIATTR_SPARSE_MMA_MASK
	.align		4
.L_20:
        /*0018*/ 	.byte	0x03, 0x50
        /*001a*/ 	.short	0x0000


	//----- nvinfo : EIATTR_MAXREG_COUNT
	.align		4
        /*001c*/ 	.byte	0x03, 0x1b
        /*001e*/ 	.short	0x00ff


	//----- nvinfo : EIATTR_NUM_BARRIERS
	.align		4
        /*0020*/ 	.byte	0x02, 0x4c
        /*0022*/ 	.byte	0x01
	.zero		1


	//----- nvinfo : EIATTR_MERCURY_ISA_VERSION
	.align		4
        /*0024*/ 	.byte	0x03, 0x5f
        /*0026*/ 	.short	0x0101


	//----- nvinfo : EIATTR_COOP_GROUP_MASK_REGIDS
	.align		4
        /*0028*/ 	.byte	0x04, 0x29
        /*002a*/ 	.short	(.L_22 - .L_21)


	//   ....[0]....
.L_21:
        /*002c*/ 	.word	0xffffffff


	//   ....[1]....
        /*0030*/ 	.word	0xffffffff


	//   ....[2]....
        /*0034*/ 	.word	0xffffffff


	//----- nvinfo : EIATTR_COOP_GROUP_INSTR_OFFSETS
	.align		4
.L_22:
        /*0038*/ 	.byte	0x04, 0x28
        /*003a*/ 	.short	(.L_24 - .L_23)


	//   ....[0]....
.L_23:
        /*003c*/ 	.word	0x00000060


	//   ....[1]....
        /*0040*/ 	.word	0x00000070


	//   ....[2]....
        /*0044*/ 	.word	0x00000130


	//----- nvinfo : EIATTR_MBARRIER_INSTR_OFFSETS
	.align		4
.L_24:
        /*0048*/ 	.byte	0x04, 0x39
        /*004a*/ 	.short	(.L_26 - .L_25)


	//   ....[0]....
.L_25:
        /*004c*/ 	.word	0x00000270
        /*0050*/ 	.word	0x000000ff
        /*0054*/ 	.word	0x00038000
        /*0058*/ 	.short	0x0100
        /*005a*/ 	.byte	0x08
	.zero		1


	//   ....[1]....
        /*005c*/ 	.word	0x00000280
        /*0060*/ 	.word	0x000000ff
        /*0064*/ 	.word	0x000380e0
        /*0068*/ 	.short	0x0100
        /*006a*/ 	.byte	0x08
	.zero		1


	//   ....[2]....
        /*006c*/ 	.word	0x00000290
        /*0070*/ 	.word	0x000000ff
        /*0074*/ 	.word	0x00038008
        /*0078*/ 	.short	0x0100
        /*007a*/ 	.byte	0x08
	.zero		1


	//   ....[3]....
        /*007c*/ 	.word	0x000002a0
        /*0080*/ 	.word	0x000000ff
        /*0084*/ 	.word	0x000380e8
        /*0088*/ 	.short	0x0100
        /*008a*/ 	.byte	0x08
	.zero		1


	//   ....[4]....
        /*008c*/ 	.word	0x000002b0
        /*0090*/ 	.word	0x000000ff
        /*0094*/ 	.word	0x00038010
        /*0098*/ 	.short	0x0100
        /*009a*/ 	.byte	0x08
	.zero		1


	//   ....[5]....
        /*009c*/ 	.word	0x000002c0
        /*00a0*/ 	.word	0x000000ff
        /*00a4*/ 	.word	0x000380f0
        /*00a8*/ 	.short	0x0100
        /*00aa*/ 	.byte	0x08
	.zero		1


	//   ....[6]....
        /*00ac*/ 	.word	0x000002d0
        /*00b0*/ 	.word	0x000000ff
        /*00b4*/ 	.word	0x00038018
        /*00b8*/ 	.short	0x0100
        /*00ba*/ 	.byte	0x08
	.zero		1


	//   ....[7]....
        /*00bc*/ 	.word	0x000002e0
        /*00c0*/ 	.word	0x000000ff
        /*00c4*/ 	.word	0x000380f8
        /*00c8*/ 	.short	0x0100
        /*00ca*/ 	.byte	0x08
	.zero		1


	//   ....[8]....
        /*00cc*/ 	.word	0x000002f0
        /*00d0*/ 	.word	0x000000ff
        /*00d4*/ 	.word	0x00038020
        /*00d8*/ 	.short	0x0100
        /*00da*/ 	.byte	0x08
	.zero		1


	//   ....[9]....
        /*00dc*/ 	.word	0x00000300
        /*00e0*/ 	.word	0x000000ff
        /*00e4*/ 	.word	0x00038100
        /*00e8*/ 	.short	0x0100
        /*00ea*/ 	.byte	0x08
	.zero		1


	//   ....[10]....
        /*00ec*/ 	.word	0x00000310
        /*00f0*/ 	.word	0x000000ff
        /*00f4*/ 	.word	0x00038028
        /*00f8*/ 	.short	0x0100
        /*00fa*/ 	.byte	0x08
	.zero		1


	//   ....[11]....
        /*00fc*/ 	.word	0x00000320
        /*0100*/ 	.word	0x000000ff
        /*0104*/ 	.word	0x00038108
        /*0108*/ 	.short	0x0100
        /*010a*/ 	.byte	0x08
	.zero		1


	//   ....[12]....
        /*010c*/ 	.word	0x00000330
        /*0110*/ 	.word	0x000000ff
        /*0114*/ 	.word	0x00038030
        /*0118*/ 	.short	0x0100
        /*011a*/ 	.byte	0x08
	.zero		1


	//   ....[13]....
        /*011c*/ 	.word	0x00000340
        /*0120*/ 	.word	0x000000ff
        /*0124*/ 	.word	0x00038110
        /*0128*/ 	.short	0x0100
        /*012a*/ 	.byte	0x08
	.zero		1


	//   ....[14]....
        /*012c*/ 	.word	0x00000350
        /*0130*/ 	.word	0x000000ff
        /*0134*/ 	.word	0x00038038
        /*0138*/ 	.short	0x0100
        /*013a*/ 	.byte	0x08
	.zero		1


	//   ....[15]....
        /*013c*/ 	.word	0x00000360
        /*0140*/ 	.word	0x000000ff
        /*0144*/ 	.word	0x00038118
        /*0148*/ 	.short	0x0100
        /*014a*/ 	.byte	0x08
	.zero		1


	//   ....[16]....
        /*014c*/ 	.word	0x00000370
        /*0150*/ 	.word	0x000000ff
        /*0154*/ 	.word	0x00038040
        /*0158*/ 	.short	0x0100
        /*015a*/ 	.byte	0x08
	.zero		1


	//   ....[17]....
        /*015c*/ 	.word	0x00000380
        /*0160*/ 	.word	0x000000ff
        /*0164*/ 	.word	0x00038120
        /*0168*/ 	.short	0x0100
        /*016a*/ 	.byte	0x08
	.zero		1


	//   ....[18]....
        /*016c*/ 	.word	0x00000390
        /*0170*/ 	.word	0x000000ff
        /*0174*/ 	.word	0x00038048
        /*0178*/ 	.short	0x0100
        /*017a*/ 	.byte	0x08
	.zero		1


	//   ....[19]....
        /*017c*/ 	.word	0x000003a0
        /*0180*/ 	.word	0x000000ff
        /*0184*/ 	.word	0x00038128
        /*0188*/ 	.short	0x0100
        /*018a*/ 	.byte	0x08
	.zero		1


	//   ....[20]....
        /*018c*/ 	.word	0x000003b0
        /*0190*/ 	.word	0x000000ff
        /*0194*/ 	.word	0x00038050
        /*0198*/ 	.short	0x0100
        /*019a*/ 	.byte	0x08
	.zero		1


	//   ....[21]....
        /*019c*/ 	.word	0x000003c0
        /*01a0*/ 	.word	0x000000ff
        /*01a4*/ 	.word	0x00038130
        /*01a8*/ 	.short	0x0100
        /*01aa*/ 	.byte	0x08
	.zero		1


	//   ....[22]....
        /*01ac*/ 	.word	0x000003d0
        /*01b0*/ 	.word	0x000000ff
        /*01b4*/ 	.word	0x00038058
        /*01b8*/ 	.short	0x0100
        /*01ba*/ 	.byte	0x08
	.zero		1


	//   ....[23]....
        /*01bc*/ 	.word	0x000003e0
        /*01c0*/ 	.word	0x000000ff
        /*01c4*/ 	.word	0x00038138
        /*01c8*/ 	.short	0x0100
        /*01ca*/ 	.byte	0x08
	.zero		1


	//   ....[24]....
        /*01cc*/ 	.word	0x000003f0
        /*01d0*/ 	.word	0x000000ff
        /*01d4*/ 	.word	0x00038060
        /*01d8*/ 	.short	0x0100
        /*01da*/ 	.byte	0x08
	.zero		1


	//   ....[25]....
        /*01dc*/ 	.word	0x00000400
        /*01e0*/ 	.word	0x000000ff
        /*01e4*/ 	.word	0x00038140
        /*01e8*/ 	.short	0x0100
        /*01ea*/ 	.byte	0x08
	.zero		1


	//   ....[26]....
        /*01ec*/ 	.word	0x00000410
        /*01f0*/ 	.word	0x000000ff
        /*01f4*/ 	.word	0x00038068
        /*01f8*/ 	.short	0x0100
        /*01fa*/ 	.byte	0x08
	.zero		1


	//   ....[27]....
        /*01fc*/ 	.word	0x00000420
        /*0200*/ 	.word	0x000000ff
        /*0204*/ 	.word	0x00038148
        /*0208*/ 	.short	0x0100
        /*020a*/ 	.byte	0x08
	.zero		1


	//   ....[28]....
        /*020c*/ 	.word	0x00000430
        /*0210*/ 	.word	0x000000ff
        /*0214*/ 	.word	0x00038070
        /*0218*/ 	.short	0x0100
        /*021a*/ 	.byte	0x08
	.zero		1


	//   ....[29]....
        /*021c*/ 	.word	0x00000440
        /*0220*/ 	.word	0x000000ff
        /*0224*/ 	.word	0x00038150
        /*0228*/ 	.short	0x0100
        /*022a*/ 	.byte	0x08
	.zero		1


	//   ....[30]....
        /*022c*/ 	.word	0x00000450
        /*0230*/ 	.word	0x000000ff
        /*0234*/ 	.word	0x00038078
        /*0238*/ 	.short	0x0100
        /*023a*/ 	.byte	0x08
	.zero		1


	//   ....[31]....
        /*023c*/ 	.word	0x00000460
        /*0240*/ 	.word	0x000000ff
        /*0244*/ 	.word	0x00038158
        /*0248*/ 	.short	0x0100
        /*024a*/ 	.byte	0x08
	.zero		1


	//   ....[32]....
        /*024c*/ 	.word	0x00000470
        /*0250*/ 	.word	0x000000ff
        /*0254*/ 	.word	0x00038080
        /*0258*/ 	.short	0x0100
        /*025a*/ 	.byte	0x08
	.zero		1


	//   ....[33]....
        /*025c*/ 	.word	0x00000480
        /*0260*/ 	.word	0x000000ff
        /*0264*/ 	.word	0x00038160
        /*0268*/ 	.short	0x0100
        /*026a*/ 	.byte	0x08
	.zero		1


	//   ....[34]....
        /*026c*/ 	.word	0x00000490
        /*0270*/ 	.word	0x000000ff
        /*0274*/ 	.word	0x00038088
        /*0278*/ 	.short	0x0100
        /*027a*/ 	.byte	0x08
	.zero		1


	//   ....[35]....
        /*027c*/ 	.word	0x000004a0
        /*0280*/ 	.word	0x000000ff
        /*0284*/ 	.word	0x00038168
        /*0288*/ 	.short	0x0100
        /*028a*/ 	.byte	0x08
	.zero		1


	//   ....[36]....
        /*028c*/ 	.word	0x000004b0
        /*0290*/ 	.word	0x000000ff
        /*0294*/ 	.word	0x00038090
        /*0298*/ 	.short	0x0100
        /*029a*/ 	.byte	0x08
	.zero		1


	//   ....[37]....
        /*029c*/ 	.word	0x000004c0
        /*02a0*/ 	.word	0x000000ff
        /*02a4*/ 	.word	0x00038170
        /*02a8*/ 	.short	0x0100
        /*02aa*/ 	.byte	0x08
	.zero		1


	//   ....[38]....
        /*02ac*/ 	.word	0x000004d0
        /*02b0*/ 	.word	0x000000ff
        /*02b4*/ 	.word	0x00038098
        /*02b8*/ 	.short	0x0100
        /*02ba*/ 	.byte	0x08
	.zero		1


	//   ....[39]....
        /*02bc*/ 	.word	0x000004e0
        /*02c0*/ 	.word	0x000000ff
        /*02c4*/ 	.word	0x00038178
        /*02c8*/ 	.short	0x0100
        /*02ca*/ 	.byte	0x08
	.zero		1


	//   ....[40]....
        /*02cc*/ 	.word	0x000004f0
        /*02d0*/ 	.word	0x000000ff
        /*02d4*/ 	.word	0x000380a0
        /*02d8*/ 	.short	0x0100
        /*02da*/ 	.byte	0x08
	.zero		1


	//   ....[41]....
        /*02dc*/ 	.word	0x00000500
        /*02e0*/ 	.word	0x000000ff
        /*02e4*/ 	.word	0x00038180
        /*02e8*/ 	.short	0x0100
        /*02ea*/ 	.byte	0x08
	.zero		1


	//   ....[42]....
        /*02ec*/ 	.word	0x00000510
        /*02f0*/ 	.word	0x000000ff
        /*02f4*/ 	.word	0x000380a8
        /*02f8*/ 	.short	0x0100
        /*02fa*/ 	.byte	0x08
	.zero		1


	//   ....[43]....
        /*02fc*/ 	.word	0x00000520
        /*0300*/ 	.word	0x000000ff
        /*0304*/ 	.word	0x00038188
        /*0308*/ 	.short	0x0100
        /*030a*/ 	.byte	0x08
	.zero		1


	//   ....[44]....
        /*030c*/ 	.word	0x00000530
        /*0310*/ 	.word	0x000000ff
        /*0314*/ 	.word	0x000380b0
        /*0318*/ 	.short	0x0100
        /*031a*/ 	.byte	0x08
	.zero		1


	//   ....[45]....
        /*031c*/ 	.word	0x00000540
        /*0320*/ 	.word	0x000000ff
        /*0324*/ 	.word	0x00038190
        /*0328*/ 	.short	0x0100
        /*032a*/ 	.byte	0x08
	.zero		1


	//   ....[46]....
        /*032c*/ 	.word	0x00000550
        /*0330*/ 	.word	0x000000ff
        /*0334*/ 	.word	0x000380b8
        /*0338*/ 	.short	0x0100
        /*033a*/ 	.byte	0x08
	.zero		1


	//   ....[47]....
        /*033c*/ 	.word	0x00000560
        /*0340*/ 	.word	0x000000ff
        /*0344*/ 	.word	0x00038198
        /*0348*/ 	.short	0x0100
        /*034a*/ 	.byte	0x08
	.zero		1


	//   ....[48]....
        /*034c*/ 	.word	0x00000570
        /*0350*/ 	.word	0x000000ff
        /*0354*/ 	.word	0x000380c0
        /*0358*/ 	.short	0x0100
        /*035a*/ 	.byte	0x08
	.zero		1


	//   ....[49]....
        /*035c*/ 	.word	0x00000580
        /*0360*/ 	.word	0x000000ff
        /*0364*/ 	.word	0x000381a0
        /*0368*/ 	.short	0x0100
        /*036a*/ 	.byte	0x08
	.zero		1


	//   ....[50]....
        /*036c*/ 	.word	0x00000590
        /*0370*/ 	.word	0x000000ff
        /*0374*/ 	.word	0x000380c8
        /*0378*/ 	.short	0x0100
        /*037a*/ 	.byte	0x08
	.zero		1


	//   ....[51]....
        /*037c*/ 	.word	0x000005a0
        /*0380*/ 	.word	0x000000ff
        /*0384*/ 	.word	0x000381a8
        /*0388*/ 	.short	0x0100
        /*038a*/ 	.byte	0x08
	.zero		1


	//   ....[52]....
        /*038c*/ 	.word	0x000005b0
        /*0390*/ 	.word	0x000000ff
        /*0394*/ 	.word	0x000380d0
        /*0398*/ 	.short	0x0100
        /*039a*/ 	.byte	0x08
	.zero		1


	//   ....[53]....
        /*039c*/ 	.word	0x000005c0
        /*03a0*/ 	.word	0x000000ff
        /*03a4*/ 	.word	0x000381b0
        /*03a8*/ 	.short	0x0100
        /*03aa*/ 	.byte	0x08
	.zero		1


	//   ....[54]....
        /*03ac*/ 	.word	0x000005d0
        /*03b0*/ 	.word	0x000000ff
        /*03b4*/ 	.word	0x000380d8
        /*03b8*/ 	.short	0x0100
        /*03ba*/ 	.byte	0x08
	.zero		1


	//   ....[55]....
        /*03bc*/ 	.word	0x000005e0
        /*03c0*/ 	.word	0x000000ff
        /*03c4*/ 	.word	0x000381b8
        /*03c8*/ 	.short	0x0100
        /*03ca*/ 	.byte	0x08
	.zero		1


	//   ....[56]....
        /*03cc*/ 	.word	0x00000b90
        /*03d0*/ 	.word	0x00000009
        /*03d4*/ 	.word	0x00038000
        /*03d8*/ 	.short	0x010a
        /*03da*/ 	.byte	0x3f
	.zero		1


	//   ....[57]....
        /*03dc*/ 	.word	0x00000eb0
        /*03e0*/ 	.word	0x0000000a
        /*03e4*/ 	.word	0x00038000
        /*03e8*/ 	.short	0x010a
        /*03ea*/ 	.byte	0x3f
	.zero		1


	//   ....[58]....
        /*03ec*/ 	.word	0x00001010
        /*03f0*/ 	.word	0x000000ff
        /*03f4*/ 	.word	0x00000000
        /*03f8*/ 	.short	0x0101
        /*03fa*/ 	.byte	0x06
	.zero		1


	//   ....[59]....
        /*03fc*/ 	.word	0x00001210
        /*0400*/ 	.word	0x00000004
        /*0404*/ 	.word	0x00000000
        /*0408*/ 	.short	0x0101
        /*040a*/ 	.byte	0x3f
	.zero		1


	//   ....[60]....
        /*040c*/ 	.word	0x00003a10
        /*0410*/ 	.word	0x0000000c
        /*0414*/ 	.word	0x000380e0
        /*0418*/ 	.short	0x010a
        /*041a*/ 	.byte	0x3f
	.zero		1


	//   ....[61]....
        /*041c*/ 	.word	0x000040a0
        /*0420*/ 	.word	0x00000002
        /*0424*/ 	.word	0x00000000
        /*0428*/ 	.short	0x010a
        /*042a*/ 	.byte	0x3f
	.zero		1


	//   ....[62]....
        /*042c*/ 	.word	0x00004150
        /*0430*/ 	.word	0x00000002
        /*0434*/ 	.word	0x00000000
        /*0438*/ 	.short	0x010a
        /*043a*/ 	.byte	0x3f
	.zero		1


	//   ....[63]....
        /*043c*/ 	.word	0x00004200
        /*0440*/ 	.word	0x00000002
        /*0444*/ 	.word	0x00000000
        /*0448*/ 	.short	0x010a
        /*044a*/ 	.byte	0x3f
	.zero		1


	//   ....[64]....
        /*044c*/ 	.word	0x000042b0
        /*0450*/ 	.word	0x00000002
        /*0454*/ 	.word	0x00000000
        /*0458*/ 	.short	0x010a
        /*045a*/ 	.byte	0x3f
	.zero		1


	//   ....[65]....
        /*045c*/ 	.word	0x00004360
        /*0460*/ 	.word	0x00000002
        /*0464*/ 	.word	0x00000000
        /*0468*/ 	.short	0x010a
        /*046a*/ 	.byte	0x3f
	.zero		1


	//   ....[66]....
        /*046c*/ 	.word	0x00004410
        /*0470*/ 	.word	0x00000002
        /*0474*/ 	.word	0x00000000
        /*0478*/ 	.short	0x010a
        /*047a*/ 	.byte	0x3f
	.zero		1


	//   ....[67]....
        /*047c*/ 	.word	0x000044c0
        /*0480*/ 	.word	0x00000002
        /*0484*/ 	.word	0x00000000
        /*0488*/ 	.short	0x010a
        /*048a*/ 	.byte	0x3f
	.zero		1


	//   ....[68]....
        /*048c*/ 	.word	0x00004570
        /*0490*/ 	.word	0x00000002
        /*0494*/ 	.word	0x00000000
        /*0498*/ 	.short	0x010a
        /*049a*/ 	.byte	0x3f
	.zero		1


	//   ....[69]....
        /*049c*/ 	.word	0x00004620
        /*04a0*/ 	.word	0x00000002
        /*04a4*/ 	.word	0x00000000
        /*04a8*/ 	.short	0x010a
        /*04aa*/ 	.byte	0x3f
	.zero		1


	//   ....[70]....
        /*04ac*/ 	.word	0x000046d0
        /*04b0*/ 	.word	0x00000002
        /*04b4*/ 	.word	0x00000000
        /*04b8*/ 	.short	0x010a
        /*04ba*/ 	.byte	0x3f
	.zero		1


	//   ....[71]....
        /*04bc*/ 	.word	0x00004780
        /*04c0*/ 	.word	0x00000002
        /*04c4*/ 	.word	0x00000000
        /*04c8*/ 	.short	0x010a
        /*04ca*/ 	.byte	0x3f
	.zero		1


	//   ....[72]....
        /*04cc*/ 	.word	0x00004830
        /*04d0*/ 	.word	0x00000002
        /*04d4*/ 	.word	0x00000000
        /*04d8*/ 	.short	0x010a
        /*04da*/ 	.byte	0x3f
	.zero		1


	//   ....[73]....
        /*04dc*/ 	.word	0x000048e0
        /*04e0*/ 	.word	0x00000002
        /*04e4*/ 	.word	0x00000000
        /*04e8*/ 	.short	0x010a
        /*04ea*/ 	.byte	0x3f
	.zero		1


	//   ....[74]....
        /*04ec*/ 	.word	0x00004990
        /*04f0*/ 	.word	0x00000002
        /*04f4*/ 	.word	0x00000000
        /*04f8*/ 	.short	0x010a
        /*04fa*/ 	.byte	0x3f
	.zero		1


	//   ....[75]....
        /*04fc*/ 	.word	0x00004a40
        /*0500*/ 	.word	0x00000002
        /*0504*/ 	.word	0x00000000
        /*0508*/ 	.short	0x010a
        /*050a*/ 	.byte	0x3f
	.zero		1


	//   ....[76]....
        /*050c*/ 	.word	0x00004af0
        /*0510*/ 	.word	0x00000002
        /*0514*/ 	.word	0x00000000
        /*0518*/ 	.short	0x010a
        /*051a*/ 	.byte	0x3f
	.zero		1


	//   ....[77]....
        /*051c*/ 	.word	0x00004ba0
        /*0520*/ 	.word	0x00000002
        /*0524*/ 	.word	0x00000000
        /*0528*/ 	.short	0x010a
        /*052a*/ 	.byte	0x3f
	.zero		1


	//   ....[78]....
        /*052c*/ 	.word	0x00004c50
        /*0530*/ 	.word	0x00000002
        /*0534*/ 	.word	0x00000000
        /*0538*/ 	.short	0x010a
        /*053a*/ 	.byte	0x3f
	.zero		1


	//   ....[79]....
        /*053c*/ 	.word	0x00004d00
        /*0540*/ 	.word	0x00000002
        /*0544*/ 	.word	0x00000000
        /*0548*/ 	.short	0x010a
        /*054a*/ 	.byte	0x3f
	.zero		1


	//   ....[80]....
        /*054c*/ 	.word	0x00004db0
        /*0550*/ 	.word	0x00000002
        /*0554*/ 	.word	0x00000000
        /*0558*/ 	.short	0x010a
        /*055a*/ 	.byte	0x3f
	.zero		1


	//   ....[81]....
        /*055c*/ 	.word	0x00004e60
        /*0560*/ 	.word	0x00000002
        /*0564*/ 	.word	0x00000000
        /*0568*/ 	.short	0x010a
        /*056a*/ 	.byte	0x3f
	.zero		1


	//   ....[82]....
        /*056c*/ 	.word	0x00004f10
        /*0570*/ 	.word	0x00000002
        /*0574*/ 	.word	0x00000000
        /*0578*/ 	.short	0x010a
        /*057a*/ 	.byte	0x3f
	.zero		1


	//   ....[83]....
        /*057c*/ 	.word	0x00004fc0
        /*0580*/ 	.word	0x00000002
        /*0584*/ 	.word	0x00000000
        /*0588*/ 	.short	0x010a
        /*058a*/ 	.byte	0x3f
	.zero		1


	//   ....[84]....
        /*058c*/ 	.word	0x00005070
        /*0590*/ 	.word	0x00000002
        /*0594*/ 	.word	0x00000000
        /*0598*/ 	.short	0x010a
        /*059a*/ 	.byte	0x3f
	.zero		1


	//   ....[85]....
        /*059c*/ 	.word	0x00005120
        /*05a0*/ 	.word	0x00000002
        /*05a4*/ 	.word	0x00000000
        /*05a8*/ 	.short	0x010a
        /*05aa*/ 	.byte	0x3f
	.zero		1


	//   ....[86]....
        /*05ac*/ 	.word	0x000051d0
        /*05b0*/ 	.word	0x00000002
        /*05b4*/ 	.word	0x00000000
        /*05b8*/ 	.short	0x010a
        /*05ba*/ 	.byte	0x3f
	.zero		1


	//   ....[87]....
        /*05bc*/ 	.word	0x00005280
        /*05c0*/ 	.word	0x00000002
        /*05c4*/ 	.word	0x00000000
        /*05c8*/ 	.short	0x010a
        /*05ca*/ 	.byte	0x3f
	.zero		1


	//   ....[88]....
        /*05cc*/ 	.word	0x00005330
        /*05d0*/ 	.word	0x00000003
        /*05d4*/ 	.word	0x00000000
        /*05d8*/ 	.short	0x010a
        /*05da*/ 	.byte	0x3f
	.zero		1


	//----- nvinfo : EIATTR_NUM_MBARRIERS
	.align		4
.L_26:
        /*05dc*/ 	.byte	0x03, 0x38
        /*05de*/ 	.short	0x0038


	//----- nvinfo : EIATTR_EXIT_INSTR_OFFSETS
	.align		4
        /*05e0*/ 	.byte	0x04, 0x1c
        /*05e2*/ 	.short	(.L_28 - .L_27)


	//   ....[0]....
.L_27:
        /*05e4*/ 	.word	0x000009c0


	//   ....[1]....
        /*05e8*/ 	.word	0x00001360


	//   ....[2]....
        /*05ec*/ 	.word	0x00002d40


	//   ....[3]....
        /*05f0*/ 	.word	0x00002d70


	//   ....[4]....
        /*05f4*/ 	.word	0x000037c0


	//   ....[5]....
        /*05f8*/ 	.word	0x000037f0


	//   ....[6]....
        /*05fc*/ 	.word	0x00003810


	//   ....[7]....
        /*0600*/ 	.word	0x00003f90


	//   ....[8]....
        /*0604*/ 	.word	0x00005360


	//----- nvinfo : EIATTR_MAX_THREADS
	.align		4
.L_28:
        /*0608*/ 	.byte	0x04, 0x05
        /*060a*/ 	.short	(.L_30 - .L_29)
.L_29:
        /*060c*/ 	.word	0x00000100
        /*0610*/ 	.word	0x00000001
        /*0614*/ 	.word	0x00000001


	//----- nvinfo : EIATTR_CRS_STACK_SIZE
	.align		4
.L_30:
        /*0618*/ 	.byte	0x04, 0x1e
        /*061a*/ 	.short	(.L_32 - .L_31)
.L_31:
        /*061c*/ 	.word	0x00000000


	//----- nvinfo : EIATTR_CBANK_PARAM_SIZE
	.align		4
.L_32:
        /*0620*/ 	.byte	0x03, 0x19
        /*0622*/ 	.short	0x03f0


	//----- nvinfo : EIATTR_PARAM_CBANK
	.align		4
        /*0624*/ 	.byte	0x04, 0x0a
        /*0626*/ 	.short	(.L_34 - .L_33)
	.align		4
.L_33:
        /*0628*/ 	.word	index@(.nv.constant0._ZN7cutlass13device_kernelINS_4conv6kernel13ConvUniversalINS1_16ConvProblemShapeILNS1_8OperatorE0ELi2EEENS1_10collective14CollectiveConvINS1_46MainloopSm90TmaGmmaWarpSpecializedImplicitGemmILS5_0ELi28ELi2EN4cute5tupleIJNSA_1CILi1EEESD_SD_EEENS1_36KernelImplicitTmaWarpSpecializedSm90ELi1EEENSB_IJNSC_ILi64EEESH_NSB_IJNSC_ILi32EEEEEEEEENS_6half_tESL_NSA_8TiledMMAINSA_8MMA_AtomIJNSA_4SM904GMMA25MMA_64x64x16_F32F16F16_SSILNSP_5MajorE0ELSR_0ELNSP_7ScaleInE1ELSS_1EEEEEENSA_6LayoutISE_NSB_IJNSC_ILi0EEESW_SW_EEEEENSB_IJNSA_10UnderscoreESZ_SZ_EEEEENS7_6detail26Sm90ImplicitGemmTileTraitsINSA_20SM90_TMA_LOAD_IM2COLENSA_14ComposedLayoutINSA_7SwizzleILi2ELi4ELi3EEENSA_18smem_ptr_flag_bitsILi16EEENSV_INSB_IJNSB_IJNSC_ILi8EEES1A_EEENSB_IJSI_SD_EEENSB_IJSD_NSC_ILi28EEEEEEEEENSB_IJNSB_IJSI_NSC_ILi256EEEEEENSB_IJSD_SW_EEENSB_IJSW_NSC_ILi2048EEEEEEEEEEEEEvEENS13_INSA_13SM90_TMA_LOADES1N_vEEEENS_8epilogue10collective6detail29Sm90TmaWarpSpecializedAdapterINS1T_15DefaultEpilogueISL_NSB_IJNSB_IJlllEEESD_SW_EEES1Y_NS1S_6thread17LinearCombinationISL_Li1EffLNS1Z_9ScaleType4KindE0ELNS_15FloatRoundStyleE2ESL_EENS_4gemm15EpilogueDefaultEEEEEvvEEEEvNT_6ParamsE)
        /*062c*/ 	.short	0x0210
        /*062e*/ 	.short	0x03f0


	//----- nvinfo : EIATTR_SW_WAR
	.align		4
.L_34:
        /*0630*/ 	.byte	0x04, 0x36
        /*0632*/ 	.short	(.L_36 - .L_35)
.L_35:
        /*0634*/ 	.word	0x00000008
.L_36:


//--------------------- .nv.callgraph             --------------------------
	.section	.nv.callgraph,"",@"SHT_CUDA_CALLGRAPH"
	.align	4
	.sectionentsize	8
	.align		4
        /*0000*/ 	.word	0x00000000
	.align		4
        /*0004*/ 	.word	0xffffffff
	.align		4
        /*0008*/ 	.word	0x00000000
	.align		4
        /*000c*/ 	.word	0xfffffffe
	.align		4
        /*0010*/ 	.word	0x00000000
	.align		4
        /*0014*/ 	.word	0xfffffffd
	.align		4
        /*0018*/ 	.word	0x00000000
	.align		4
        /*001c*/ 	.word	0xfffffffc


//--------------------- .nv.constant4             --------------------------
	.section	.nv.constant4,"a",@progbits
	.align	8
	.align		8
.nv.constant4:
        /*0000*/ 	.dword	_ZN39_INTERNAL_d29ea783_4_k_cu_810c54ba_25124cuda3std3__45__cpo5beginE
	.align		8
        /*0008*/ 	.dword	_ZN39_INTERNAL_d29ea783_4_k_cu_810c54ba_25124cuda3std3__45__cpo3endE
	.align		8
        /*0010*/ 	.dword	_ZN39_INTERNAL_d29ea783_4_k_cu_810c54ba_25124cuda3std3__45__cpo6cbeginE
	.align		8
        /*0018*/ 	.dword	_ZN39_INTERNAL_d29ea783_4_k_cu_810c54ba_25124cuda3std3__45__cpo4cendE
	.align		8
        /*0020*/ 	.dword	_ZN39_INTERNAL_d29ea783_4_k_cu_810c54ba_25124cuda3std3__441_GLOBAL__N__d29ea783_4_k_cu_810c54ba_25126ignoreE
	.align		8
        /*0028*/ 	.dword	_ZN39_INTERNAL_d29ea783_4_k_cu_810c54ba_25124cuda3std3__419piecewise_constructE
	.align		8
        /*0030*/ 	.dword	_ZN39_INTERNAL_d29ea783_4_k_cu_810c54ba_25124cuda3std3__48in_placeE
	.align		8
        /*0038*/ 	.dword	_ZN39_INTERNAL_d29ea783_4_k_cu_810c54ba_25124cuda3std6ranges3__45__cpo4swapE
	.align		8
        /*0040*/ 	.dword	_ZN39_INTERNAL_d29ea783_4_k_cu_810c54ba_25124cuda3std6ranges3__45__cpo9iter_moveE
	.align		8
        /*0048*/ 	.dword	_ZN39_INTERNAL_d29ea783_4_k_cu_810c54ba_25124cute7productE
	.align		8
        /*0050*/ 	.dword	_ZN39_INTERNAL_d29ea783_4_k_cu_810c54ba_25124cute1_E


//--------------------- .text._ZN7cutlass13device_kernelINS_4conv6kernel13ConvUniversalINS1_16ConvProblemShapeILNS1_8OperatorE0ELi2EEENS1_10collective14CollectiveConvINS1_46MainloopSm90TmaGmmaWarpSpecializedImplicitGemmILS5_0ELi28ELi2EN4cute5tupleIJNSA_1CILi1EEESD_SD_EEENS1_36KernelImplicitTmaWarpSpecializedSm90ELi1EEENSB_IJNSC_ILi64EEESH_NSB_IJNSC_ILi32EEEEEEEEENS_6half_tESL_NSA_8TiledMMAINSA_8MMA_AtomIJNSA_4SM904GMMA25MMA_64x64x16_F32F16F16_SSILNSP_5MajorE0ELSR_0ELNSP_7ScaleInE1ELSS_1EEEEEENSA_6LayoutISE_NSB_IJNSC_ILi0EEESW_SW_EEEEENSB_IJNSA_10UnderscoreESZ_SZ_EEEEENS7_6detail26Sm90ImplicitGemmTileTraitsINSA_20SM90_TMA_LOAD_IM2COLENSA_14ComposedLayoutINSA_7SwizzleILi2ELi4ELi3EEENSA_18smem_ptr_flag_bitsILi16EEENSV_INSB_IJNSB_IJNSC_ILi8EEES1A_EEENSB_IJSI_SD_EEENSB_IJSD_NSC_ILi28EEEEEEEEENSB_IJNSB_IJSI_NSC_ILi256EEEEEENSB_IJSD_SW_EEENSB_IJSW_NSC_ILi2048EEEEEEEEEEEEEvEENS13_INSA_13SM90_TMA_LOADES1N_vEEEENS_8epilogue10collective6detail29Sm90TmaWarpSpecializedAdapterINS1T_15DefaultEpilogueISL_NSB_IJNSB_IJlllEEESD_SW_EEES1Y_NS1S_6thread17LinearCombinationISL_Li1EffLNS1Z_9ScaleType4KindE0ELNS_15FloatRoundStyleE2ESL_EENS_4gemm15EpilogueDefaultEEEEEvvEEEEvNT_6ParamsE --------------------------
	.section	.text._ZN7cutlass13device_kernelINS_4conv6kernel13ConvUniversalINS1_16ConvProblemShapeILNS1_8OperatorE0ELi2EEENS1_10collective14CollectiveConvINS1_46MainloopSm90TmaGmmaWarpSpecializedImplicitGemmILS5_0ELi28ELi2EN4cute5tupleIJNSA_1CILi1EEESD_SD_EEENS1_36KernelImplicitTmaWarpSpecializedSm90ELi1EEENSB_IJNSC_ILi64EEESH_NSB_IJNSC_ILi32EEEEEEEEENS_6half_tESL_NSA_8TiledMMAINSA_8MMA_AtomIJNSA_4SM904GMMA25MMA_64x64x16_F32F16F16_SSILNSP_5MajorE0ELSR_0ELNSP_7ScaleInE1ELSS_1EEEEEENSA_6LayoutISE_NSB_IJNSC_ILi0EEESW_SW_EEEEENSB_IJNSA_10UnderscoreESZ_SZ_EEEEENS7_6detail26Sm90ImplicitGemmTileTraitsINSA_20SM90_TMA_LOAD_IM2COLENSA_14ComposedLayoutINSA_7SwizzleILi2ELi4ELi3EEENSA_18smem_ptr_flag_bitsILi16EEENSV_INSB_IJNSB_IJNSC_ILi8EEES1A_EEENSB_IJSI_SD_EEENSB_IJSD_NSC_ILi28EEEEEEEEENSB_IJNSB_IJSI_NSC_ILi256EEEEEENSB_IJSD_SW_EEENSB_IJSW_NSC_ILi2048EEEEEEEEEEEEEvEENS13_INSA_13SM90_TMA_LOADES1N_vEEEENS_8epilogue10collective6detail29Sm90TmaWarpSpecializedAdapterINS1T_15DefaultEpilogueISL_NSB_IJNSB_IJlllEEESD_SW_EEES1Y_NS1S_6thread17LinearCombinationISL_Li1EffLNS1Z_9ScaleType4KindE0ELNS_15FloatRoundStyleE2ESL_EENS_4gemm15EpilogueDefaultEEEEEvvEEEEvNT_6ParamsE,"ax",@progbits
	.align	128
.text._ZN7cutlass13device_kernelINS_4conv6kernel13ConvUniversalINS1_16ConvProblemShapeILNS1_8OperatorE0ELi2EEENS1_10collective14CollectiveConvINS1_46MainloopSm90TmaGmmaWarpSpecializedImplicitGemmILS5_0ELi28ELi2EN4cute5tupleIJNSA_1CILi1EEESD_SD_EEENS1_36KernelImplicitTmaWarpSpecializedSm90ELi1EEENSB_IJNSC_ILi64EEESH_NSB_IJNSC_ILi32EEEEEEEEENS_6half_tESL_NSA_8TiledMMAINSA_8MMA_AtomIJNSA_4SM904GMMA25MMA_64x64x16_F32F16F16_SSILNSP_5MajorE0ELSR_0ELNSP_7ScaleInE1ELSS_1EEEEEENSA_6LayoutISE_NSB_IJNSC_ILi0EEESW_SW_EEEEENSB_IJNSA_10UnderscoreESZ_SZ_EEEEENS7_6detail26Sm90ImplicitGemmTileTraitsINSA_20SM90_TMA_LOAD_IM2COLENSA_14ComposedLayoutINSA_7SwizzleILi2ELi4ELi3EEENSA_18smem_ptr_flag_bitsILi16EEENSV_INSB_IJNSB_IJNSC_ILi8EEES1A_EEENSB_IJSI_SD_EEENSB_IJSD_NSC_ILi28EEEEEEEEENSB_IJNSB_IJSI_NSC_ILi256EEEEEENSB_IJSD_SW_EEENSB_IJSW_NSC_ILi2048EEEEEEEEEEEEEvEENS13_INSA_13SM90_TMA_LOADES1N_vEEEENS_8epilogue10collective6detail29Sm90TmaWarpSpecializedAdapterINS1T_15DefaultEpilogueISL_NSB_IJNSB_IJlllEEESD_SW_EEES1Y_NS1S_6thread17LinearCombinationISL_Li1EffLNS1Z_9ScaleType4KindE0ELNS_15FloatRoundStyleE2ESL_EENS_4gemm15EpilogueDefaultEEEEEvvEEEEvNT_6ParamsE:
        .type           _ZN7cutlass13device_kernelINS_4conv6kernel13ConvUniversalINS1_16ConvProblemShapeILNS1_8OperatorE0ELi2EEENS1_10collective14CollectiveConvINS1_46MainloopSm90TmaGmmaWarpSpecializedImplicitGemmILS5_0ELi28ELi2EN4cute5tupleIJNSA_1CILi1EEESD_SD_EEENS1_36KernelImplicitTmaWarpSpecializedSm90ELi1EEENSB_IJNSC_ILi64EEESH_NSB_IJNSC_ILi32EEEEEEEEENS_6half_tESL_NSA_8TiledMMAINSA_8MMA_AtomIJNSA_4SM904GMMA25MMA_64x64x16_F32F16F16_SSILNSP_5MajorE0ELSR_0ELNSP_7ScaleInE1ELSS_1EEEEEENSA_6LayoutISE_NSB_IJNSC_ILi0EEESW_SW_EEEEENSB_IJNSA_10UnderscoreESZ_SZ_EEEEENS7_6detail26Sm90ImplicitGemmTileTraitsINSA_20SM90_TMA_LOAD_IM2COLENSA_14ComposedLayoutINSA_7SwizzleILi2ELi4ELi3EEENSA_18smem_ptr_flag_bitsILi16EEENSV_INSB_IJNSB_IJNSC_ILi8EEES1A_EEENSB_IJSI_SD_EEENSB_IJSD_NSC_ILi28EEEEEEEEENSB_IJNSB_IJSI_NSC_ILi256EEEEEENSB_IJSD_SW_EEENSB_IJSW_NSC_ILi2048EEEEEEEEEEEEEvEENS13_INSA_13SM90_TMA_LOADES1N_vEEEENS_8epilogue10collective6detail29Sm90TmaWarpSpecializedAdapterINS1T_15DefaultEpilogueISL_NSB_IJNSB_IJlllEEESD_SW_EEES1Y_NS1S_6thread17LinearCombinationISL_Li1EffLNS1Z_9ScaleType4KindE0ELNS_15FloatRoundStyleE2ESL_EENS_4gemm15EpilogueDefaultEEEEEvvEEEEvNT_6ParamsE,@function
        .size           _ZN7cutlass13device_kernelINS_4conv6kernel13ConvUniversalINS1_16ConvProblemShapeILNS1_8OperatorE0ELi2EEENS1_10collective14CollectiveConvINS1_46MainloopSm90TmaGmmaWarpSpecializedImplicitGemmILS5_0ELi28ELi2EN4cute5tupleIJNSA_1CILi1EEESD_SD_EEENS1_36KernelImplicitTmaWarpSpecializedSm90ELi1EEENSB_IJNSC_ILi64EEESH_NSB_IJNSC_ILi32EEEEEEEEENS_6half_tESL_NSA_8TiledMMAINSA_8MMA_AtomIJNSA_4SM904GMMA25MMA_64x64x16_F32F16F16_SSILNSP_5MajorE0ELSR_0ELNSP_7ScaleInE1ELSS_1EEEEEENSA_6LayoutISE_NSB_IJNSC_ILi0EEESW_SW_EEEEENSB_IJNSA_10UnderscoreESZ_SZ_EEEEENS7_6detail26Sm90ImplicitGemmTileTraitsINSA_20SM90_TMA_LOAD_IM2COLENSA_14ComposedLayoutINSA_7SwizzleILi2ELi4ELi3EEENSA_18smem_ptr_flag_bitsILi16EEENSV_INSB_IJNSB_IJNSC_ILi8EEES1A_EEENSB_IJSI_SD_EEENSB_IJSD_NSC_ILi28EEEEEEEEENSB_IJNSB_IJSI_NSC_ILi256EEEEEENSB_IJSD_SW_EEENSB_IJSW_NSC_ILi2048EEEEEEEEEEEEEvEENS13_INSA_13SM90_TMA_LOADES1N_vEEEENS_8epilogue10collective6detail29Sm90TmaWarpSpecializedAdapterINS1T_15DefaultEpilogueISL_NSB_IJNSB_IJlllEEESD_SW_EEES1Y_NS1S_6thread17LinearCombinationISL_Li1EffLNS1Z_9ScaleType4KindE0ELNS_15FloatRoundStyleE2ESL_EENS_4gemm15EpilogueDefaultEEEEEvvEEEEvNT_6ParamsE,(.L_x_118 - _ZN7cutlass13device_kernelINS_4conv6kernel13ConvUniversalINS1_16ConvProblemShapeILNS1_8OperatorE0ELi2EEENS1_10collective14CollectiveConvINS1_46MainloopSm90TmaGmmaWarpSpecializedImplicitGemmILS5_0ELi28ELi2EN4cute5tupleIJNSA_1CILi1EEESD_SD_EEENS1_36KernelImplicitTmaWarpSpecializedSm90ELi1EEENSB_IJNSC_ILi64EEESH_NSB_IJNSC_ILi32EEEEEEEEENS_6half_tESL_NSA_8TiledMMAINSA_8MMA_AtomIJNSA_4SM904GMMA25MMA_64x64x16_F32F16F16_SSILNSP_5MajorE0ELSR_0ELNSP_7ScaleInE1ELSS_1EEEEEENSA_6LayoutISE_NSB_IJNSC_ILi0EEESW_SW_EEEEENSB_IJNSA_10UnderscoreESZ_SZ_EEEEENS7_6detail26Sm90ImplicitGemmTileTraitsINSA_20SM90_TMA_LOAD_IM2COLENSA_14ComposedLayoutINSA_7SwizzleILi2ELi4ELi3EEENSA_18smem_ptr_flag_bitsILi16EEENSV_INSB_IJNSB_IJNSC_ILi8EEES1A_EEENSB_IJSI_SD_EEENSB_IJSD_NSC_ILi28EEEEEEEEENSB_IJNSB_IJSI_NSC_ILi256EEEEEENSB_IJSD_SW_EEENSB_IJSW_NSC_ILi2048EEEEEEEEEEEEEvEENS13_INSA_13SM90_TMA_LOADES1N_vEEEENS_8epilogue10collective6detail29Sm90TmaWarpSpecializedAdapterINS1T_15DefaultEpilogueISL_NSB_IJNSB_IJlllEEESD_SW_EEES1Y_NS1S_6thread17LinearCombinationISL_Li1EffLNS1Z_9ScaleType4KindE0ELNS_15FloatRoundStyleE2ESL_EENS_4gemm15EpilogueDefaultEEEEEvvEEEEvNT_6ParamsE)
        .other          _ZN7cutlass13device_kernelINS_4conv6kernel13ConvUniversalINS1_16ConvProblemShapeILNS1_8OperatorE0ELi2EEENS1_10collective14CollectiveConvINS1_46MainloopSm90TmaGmmaWarpSpecializedImplicitGemmILS5_0ELi28ELi2EN4cute5tupleIJNSA_1CILi1EEESD_SD_EEENS1_36KernelImplicitTmaWarpSpecializedSm90ELi1EEENSB_IJNSC_ILi64EEESH_NSB_IJNSC_ILi32EEEEEEEEENS_6half_tESL_NSA_8TiledMMAINSA_8MMA_AtomIJNSA_4SM904GMMA25MMA_64x64x16_F32F16F16_SSILNSP_5MajorE0ELSR_0ELNSP_7ScaleInE1ELSS_1EEEEEENSA_6LayoutISE_NSB_IJNSC_ILi0EEESW_SW_EEEEENSB_IJNSA_10UnderscoreESZ_SZ_EEEEENS7_6detail26Sm90ImplicitGemmTileTraitsINSA_20SM90_TMA_LOAD_IM2COLENSA_14ComposedLayoutINSA_7SwizzleILi2ELi4ELi3EEENSA_18smem_ptr_flag_bitsILi16EEENSV_INSB_IJNSB_IJNSC_ILi8EEES1A_EEENSB_IJSI_SD_EEENSB_IJSD_NSC_ILi28EEEEEEEEENSB_IJNSB_IJSI_NSC_ILi256EEEEEENSB_IJSD_SW_EEENSB_IJSW_NSC_ILi2048EEEEEEEEEEEEEvEENS13_INSA_13SM90_TMA_LOADES1N_vEEEENS_8epilogue10collective6detail29Sm90TmaWarpSpecializedAdapterINS1T_15DefaultEpilogueISL_NSB_IJNSB_IJlllEEESD_SW_EEES1Y_NS1S_6thread17LinearCombinationISL_Li1EffLNS1Z_9ScaleType4KindE0ELNS_15FloatRoundStyleE2ESL_EENS_4gemm15EpilogueDefaultEEEEEvvEEEEvNT_6ParamsE,@"STO_CUDA_ENTRY STV_DEFAULT"
_ZN7cutlass13device_kernelINS_4conv6kernel13ConvUniversalINS1_16ConvProblemShapeILNS1_8OperatorE0ELi2EEENS1_10collective14CollectiveConvINS1_46MainloopSm90TmaGmmaWarpSpecializedImplicitGemmILS5_0ELi28ELi2EN4cute5tupleIJNSA_1CILi1EEESD_SD_EEENS1_36KernelImplicitTmaWarpSpecializedSm90ELi1EEENSB_IJNSC_ILi64EEESH_NSB_IJNSC_ILi32EEEEEEEEENS_6half_tESL_NSA_8TiledMMAINSA_8MMA_AtomIJNSA_4SM904GMMA25MMA_64x64x16_F32F16F16_SSILNSP_5MajorE0ELSR_0ELNSP_7ScaleInE1ELSS_1EEEEEENSA_6LayoutISE_NSB_IJNSC_ILi0EEESW_SW_EEEEENSB_IJNSA_10UnderscoreESZ_SZ_EEEEENS7_6detail26Sm90ImplicitGemmTileTraitsINSA_20SM90_TMA_LOAD_IM2COLENSA_14ComposedLayoutINSA_7SwizzleILi2ELi4ELi3EEENSA_18smem_ptr_flag_bitsILi16EEENSV_INSB_IJNSB_IJNSC_ILi8EEES1A_EEENSB_IJSI_SD_EEENSB_IJSD_NSC_ILi28EEEEEEEEENSB_IJNSB_IJSI_NSC_ILi256EEEEEENSB_IJSD_SW_EEENSB_IJSW_NSC_ILi2048EEEEEEEEEEEEEvEENS13_INSA_13SM90_TMA_LOADES1N_vEEEENS_8epilogue10collective6detail29Sm90TmaWarpSpecializedAdapterINS1T_15DefaultEpilogueISL_NSB_IJNSB_IJlllEEESD_SW_EEES1Y_NS1S_6thread17LinearCombinationISL_Li1EffLNS1Z_9ScaleType4KindE0ELNS_15FloatRoundStyleE2ESL_EENS_4gemm15EpilogueDefaultEEEEEvvEEEEvNT_6ParamsE:
[----:B------:R-:W-:Y:S01]  /*0000*/  LDC R1, c[0x0][0x28] ;  /* 0x00000a00ff017b82 */ /* 0x000fe20000000800 */
[----:B------:R-:W0:Y:S01]  /*0010*/  S2R R10, SR_TID.X ;  /* 0x00000000000a7919 */ /* 0x000e220000002100 */
[----:B------:R-:W-:Y:S01]  /*0020*/  ELECT P0, URZ, PT ;  /* 0x00000000003f782f */ /* 0x000fe20003800000 */
[----:B------:R-:W-:Y:S01]  /*0030*/  BSSY B0, `(.L_x_0) ;  /* 0x000000f000007945 */ /* 0x000fe20003800000 */
[--C-:B0-----:R-:W-:Y:S02]  /*0040*/  SHF.R.U32.HI R0, RZ, 0x5, R10.reuse ;  /* 0x00000005ff007819 */ /* 0x101fe4000001160a */
[----:B------:R-:W-:-:S03]  /*0050*/  SHF.R.U32.HI R3, RZ, 0x7, R10 ;  /* 0x00000007ff037819 */ /* 0x000fc6000001160a */
[----:B------:R-:W0:Y:S04]  /*0060*/  SHFL.IDX PT, R2, R0, RZ, 0x1f ;  /* 0x00001fff00027589 */ /* 0x000e2800000e0000 */
[----:B------:R1:W2:Y:S01]  /*0070*/  SHFL.IDX PT, R9, R3, RZ, 0x1f ;  /* 0x00001fff03097589 */ /* 0x0002a200000e0000 */
[----:B0-----:R-:W-:-:S13]  /*0080*/  ISETP.NE.OR P0, PT, R2, RZ, !P0 ;  /* 0x000000ff0200720c */ /* 0x001fda0004705670 */
[----:B-12---:R-:W-:Y:S05]  /*0090*/  @P0 BRA `(.L_x_1) ;  /* 0x0000000000200947 */ /* 0x006fea0003800000 */
[----:B------:R-:W-:Y:S02]  /*00a0*/  ULDC.64 UR4, c[0x0][0x198] ;  /* 0x0000660000047ab9 */ /* 0x000fe40000000a00 */
[----:B------:R-:W-:Y:S02]  /*00b0*/  UIADD3 UR6, UP0, UR4, 0xf0, URZ ;  /* 0x000000f004067890 */ /* 0x000fe4000ff1e03f */
[----:B------:R-:W-:Y:S02]  /*00c0*/  UIADD3 UR4, UP1, UR4, 0x1f0, URZ ;  /* 0x000001f004047890 */ /* 0x000fe4000ff3e03f */
[----:B------:R-:W-:Y:S02]  /*00d0*/  UIADD3.X UR7, URZ, UR5, URZ, UP0, !UPT ;  /* 0x000000053f077290 */ /* 0x000fe400087fe43f */
[----:B------:R-:W-:-:S07]  /*00e0*/  UIADD3.X UR5, URZ, UR5, URZ, UP1, !UPT ;  /* 0x000000053f057290 */ /* 0x000fce0008ffe43f */
[----:B------:R0:W-:Y:S02]  /*00f0*/  UTMACCTL.PF [UR6] ;  /* 0x00000000060079b9 */ /* 0x0001e40008040000 */
[----:B------:R0:W-:Y:S02]  /*0100*/  UTMACCTL.PF [UR4] ;  /* 0x00000000040079b9 */ /* 0x0001e40008040000 */
[----:B0-----:R-:W-:Y:S01]  /*0110*/  NOP ;  /* 0x0000000000007918 */ /* 0x001fe20000000000 */
.L_x_1:
[----:B------:R-:W-:Y:S05]  /*0120*/  BSYNC B0 ;  /* 0x0000000000007941 */ /* 0x000fea0003800000 */
.L_x_0:
[----:B------:R-:W0:Y:S01]  /*0130*/  SHFL.IDX PT, R0, R0, RZ, 0x1f ;  /* 0x00001fff00007589 */ /* 0x000e2200000e0000 */
[----:B------:R-:W-:-:S04]  /*0140*/  SHF.R.S32.HI R3, RZ, 0x1f, R2 ;  /* 0x0000001fff037819 */ /* 0x000fc80000011402 */
[----:B------:R-:W-:Y:S02]  /*0150*/  LEA.HI R3, R3, R2, RZ, 0x2 ;  /* 0x0000000203037211 */ /* 0x000fe400078f10ff */
[----:B0-----:R-:W-:-:S13]  /*0160*/  ISETP.NE.AND P0, PT, R0, RZ, PT ;  /* 0x000000ff0000720c */ /* 0x001fda0003f05270 */
[----:B------:R-:W-:Y:S05]  /*0170*/  @P0 BRA `(.L_x_2) ;  /* 0x0000000400240947 */ /* 0x000fea0003800000 */
[----:B------:R-:W-:Y:S01]  /*0180*/  ELECT P0, URZ, PT ;  /* 0x00000000003f782f */ /* 0x000fe20003800000 */
[----:B------:R-:W-:-:S12]  /*0190*/  BSSY B0, `(.L_x_2) ;  /* 0x0000047000007945 */ /* 0x000fd80003800000 */
[----:B------:R-:W-:Y:S05]  /*01a0*/  @!P0 BRA `(.L_x_3) ;  /* 0x0000000400148947 */ /* 0x000fea0003800000 */
[----:B------:R-:W0:Y:S01]  /*01b0*/  S2UR UR8, SR_CgaCtaId ;  /* 0x00000000000879c3 */ /* 0x000e220000008800 */
[----:B------:R-:W-:Y:S01]  /*01c0*/  UMOV UR4, 0x400 ;  /* 0x0000040000047882 */ /* 0x000fe20000000000 */
[----:B------:R-:W-:Y:S01]  /*01d0*/  UMOV UR5, 0x1 ;  /* 0x0000000100057882 */ /* 0x000fe20000000000 */
[----:B------:R-:W-:Y:S02]  /*01e0*/  UMOV UR6, 0x80 ;  /* 0x0000008000067882 */ /* 0x000fe40000000000 */
[----:B------:R-:W-:-:S04]  /*01f0*/  UIADD3 UR6, -UR6, 0x100000, URZ ;  /* 0x0010000006067890 */ /* 0x000fc8000fffe13f */
[----:B------:R-:W-:Y:S02]  /*0200*/  USHF.L.U32 UR7, UR6, 0xb, URZ ;  /* 0x0000000b06077899 */ /* 0x000fe4000800063f */
[----:B------:R-:W-:Y:S02]  /*0210*/  USHF.L.U32 UR6, UR6, 0x1, URZ ;  /* 0x0000000106067899 */ /* 0x000fe4000800063f */
[----:B0-----:R-:W-:Y:S02]  /*0220*/  ULEA UR8, UR8, UR4, 0x18 ;  /* 0x0000000408087291 */ /* 0x001fe4000f8ec03f */
[----:B------:R-:W-:-:S04]  /*0230*/  UIADD3 UR4, -UR5, 0x100000, URZ ;  /* 0x0010000005047890 */ /* 0x000fc8000fffe13f */
[----:B------:R-:W-:Y:S02]  /*0240*/  USHF.L.U32 UR5, UR4, 0xb, URZ ;  /* 0x0000000b04057899 */ /* 0x000fe4000800063f */
[----:B------:R-:W-:Y:S01]  /*0250*/  USHF.L.U32 UR4, UR4, 0x1, URZ ;  /* 0x0000000104047899 */ /* 0x000fe2000800063f */
[----:B------:R-:W0:Y:S11]  /*0260*/  FENCE.VIEW.ASYNC.S ;  /* 0x00000000000073c6 */ /* 0x000e360000000000 */
[----:B0-----:R0:W1:Y:S01]  /*0270*/  SYNCS.EXCH.64 URZ, [UR8+0x38000], UR4 ;  /* 0x03800004083f75b2 */ /* 0x0010620008000100 */
[----:B------:R0:W2:Y:S01]  /*0280*/  SYNCS.EXCH.64 URZ, [UR8+0x380e0], UR6 ;  /* 0x0380e006083f75b2 */ /* 0x0000a20008000100 */
[----:B------:R0:W3:Y:S01]  /*0290*/  SYNCS.EXCH.64 URZ, [UR8+0x38008], UR4 ;  /* 0x03800804083f75b2 */ /* 0x0000e20008000100 */
[----:B------:R0:W4:Y:S01]  /*02a0*/  SYNCS.EXCH.64 URZ, [UR8+0x380e8], UR6 ;  /* 0x0380e806083f75b2 */ /* 0x0001220008000100 */
[----:B------:R0:W0:Y:S01]  /*02b0*/  SYNCS.EXCH.64 URZ, [UR8+0x38010], UR4 ;  /* 0x03801004083f75b2 */ /* 0x0000220008000100 */
        /* <DEDUP_REMOVED lines=51> */
[----:B-1234-:R-:W-:Y:S01]  /*05f0*/  NOP ;  /* 0x0000000000007918 */ /* 0x01efe20000000000 */
.L_x_3:
[----:B0-----:R-:W-:Y:S05]  /*0600*/  BSYNC B0 ;  /* 0x0000000000007941 */ /* 0x001fea0003800000 */
.L_x_2:
[----:B------:R-:W-:Y:S01]  /*0610*/  ULDC.64 UR4, c[0x0][0x598] ;  /* 0x0001660000047ab9 */ /* 0x000fe20000000a00 */
[----:B------:R-:W-:Y:S01]  /*0620*/  LOP3.LUT R3, R3, 0xfffffffc, RZ, 0xc0, !PT ;  /* 0xfffffffc03037812 */ /* 0x000fe200078ec0ff */
[----:B------:R-:W-:Y:S01]  /*0630*/  NOP ;  /* 0x0000000000007918 */ /* 0x000fe20000000000 */
[----:B------:R-:W-:Y:S01]  /*0640*/  ISETP.NE.U32.AND P0, PT, RZ, UR4, PT ;  /* 0x00000004ff007c0c */ /* 0x000fe2000bf05070 */
[----:B------:R-:W-:Y:S01]  /*0650*/  NOP ;  /* 0x0000000000007918 */ /* 0x000fe20000000000 */
[----:B------:R-:W-:Y:S01]  /*0660*/  BAR.SYNC.DEFER_BLOCKING 0x0 ;  /* 0x0000000000007b1d */ /* 0x000fe20000010000 */
[----:B------:R-:W-:Y:S01]  /*0670*/  IMAD.IADD R8, R2, 0x1, -R3 ;  /* 0x0000000102087824 */ /* 0x000fe200078e0a03 */
[----:B------:R-:W-:Y:S02]  /*0680*/  ISETP.NE.AND.EX P0, PT, RZ, UR5, PT, P0 ;  /* 0x00000005ff007c0c */ /* 0x000fe4000bf05300 */
[C---:B------:R-:W-:Y:S02]  /*0690*/  ISETP.NE.AND P2, PT, R9.reuse, 0x1, PT ;  /* 0x000000010900780c */ /* 0x040fe40003f45270 */
[----:B------:R-:W-:Y:S01]  /*06a0*/  LOP3.LUT P1, RZ, R9, R8, RZ, 0xfc, !PT ;  /* 0x0000000809ff7212 */ /* 0x000fe2000782fcff */
[----:B------:R-:W-:-:S03]  /*06b0*/  ULDC.64 UR12, c[0x0][0x208] ;  /* 0x00008200000c7ab9 */ /* 0x000fc60000000a00 */
[----:B------:R-:W-:-:S04]  /*06c0*/  SEL R3, RZ, 0x1, P1 ;  /* 0x00000001ff037807 */ /* 0x000fc80000800000 */
[----:B------:R-:W-:Y:S01]  /*06d0*/  SEL R3, R3, 0x2, P2 ;  /* 0x0000000203037807 */ /* 0x000fe20001000000 */
[----:B------:R-:W-:Y:S06]  /*06e0*/  @!P0 BRA `(.L_x_4) ;  /* 0x00000000001c8947 */ /* 0x000fec0003800000 */
[----:B------:R-:W0:Y:S02]  /*06f0*/  LDC.64 R4, c[0x0][0x598] ;  /* 0x00016600ff047b82 */ /* 0x000e240000000a00 */
[----:B0-----:R-:W2:Y:S02]  /*0700*/  LDG.E.64 R4, desc[UR12][R4.64] ;  /* 0x0000000c04047981 */ /* 0x001ea4000c1e1b00 */
[----:B--2---:R-:W-:-:S04]  /*0710*/  ISETP.NE.U32.AND P0, PT, R4, RZ, PT ;  /* 0x000000ff0400720c */ /* 0x004fc80003f05070 */
[----:B------:R-:W-:-:S13]  /*0720*/  ISETP.NE.AND.EX P0, PT, R5, RZ, PT, P0 ;  /* 0x000000ff0500720c */ /* 0x000fda0003f05300 */
[----:B------:R-:W-:Y:S05]  /*0730*/  @!P0 BRA `(.L_x_4) ;  /* 0x0000000000088947 */ /* 0x000fea0003800000 */
[----:B------:R2:W5:Y:S01]  /*0740*/  LD.E R0, desc[UR12][R4.64] ;  /* 0x0000000c04007980 */ /* 0x000562000c101900 */
[----:B------:R-:W-:Y:S05]  /*0750*/  BRA `(.L_x_5) ;  /* 0x0000000000207947 */ /* 0x000fea0003800000 */
.L_x_4:
[----:B------:R-:W-:Y:S02]  /*0760*/  ULDC.64 UR4, c[0x0][0x588] ;  /* 0x0001620000047ab9 */ /* 0x000fe40000000a00 */
[----:B------:R-:W-:-:S04]  /*0770*/  ISETP.NE.U32.AND P0, PT, RZ, UR4, PT ;  /* 0x00000004ff007c0c */ /* 0x000fc8000bf05070 */
[----:B------:R-:W-:-:S13]  /*0780*/  ISETP.NE.AND.EX P0, PT, RZ, UR5, PT, P0 ;  /* 0x00000005ff007c0c */ /* 0x000fda000bf05300 */
[----:B------:R-:W-:Y:S05]  /*0790*/  @!P0 BRA `(.L_x_6) ;  /* 0x00000000000c8947 */ /* 0x000fea0003800000 */
[----:B------:R-:W0:Y:S02]  /*07a0*/  LDC.64 R4, c[0x0][0x588] ;  /* 0x00016200ff047b82 */ /* 0x000e240000000a00 */
[----:B0-----:R0:W5:Y:S01]  /*07b0*/  LDG.E R0, desc[UR12][R4.64] ;  /* 0x0000000c04007981 */ /* 0x001162000c1e1900 */
[----:B------:R-:W-:Y:S05]  /*07c0*/  BRA `(.L_x_5) ;  /* 0x0000000000047947 */ /* 0x000fea0003800000 */
.L_x_6:
[----:B------:R-:W1:Y:S02]  /*07d0*/  LDC R0, c[0x0][0x580] ;  /* 0x00016000ff007b82 */ /* 0x000e640000000800 */
.L_x_5:
[----:B------:R-:W-:Y:S02]  /*07e0*/  ULDC.64 UR4, c[0x0][0x5a0] ;  /* 0x0001680000047ab9 */ /* 0x000fe40000000a00 */
[----:B------:R-:W-:-:S04]  /*07f0*/  ISETP.NE.U32.AND P0, PT, RZ, UR4, PT ;  /* 0x00000004ff007c0c */ /* 0x000fc8000bf05070 */
[----:B------:R-:W-:-:S13]  /*0800*/  ISETP.NE.AND.EX P0, PT, RZ, UR5, PT, P0 ;  /* 0x00000005ff007c0c */ /* 0x000fda000bf05300 */
[----:B------:R-:W-:Y:S05]  /*0810*/  @!P0 BRA `(.L_x_7) ;  /* 0x00000000001c8947 */ /* 0x000fea0003800000 */
[----:B0-2---:R-:W0:Y:S02]  /*0820*/  LDC.64 R4, c[0x0][0x5a0] ;  /* 0x00016800ff047b82 */ /* 0x005e240000000a00 */
[----:B0-----:R-:W2:Y:S02]  /*0830*/  LDG.E.64 R4, desc[UR12][R4.64] ;  /* 0x0000000c04047981 */ /* 0x001ea4000c1e1b00 */
[----:B--2---:R-:W-:-:S04]  /*0840*/  ISETP.NE.U32.AND P0, PT, R4, RZ, PT ;  /* 0x000000ff0400720c */ /* 0x004fc80003f05070 */
[----:B------:R-:W-:-:S13]  /*0850*/  ISETP.NE.AND.EX P0, PT, R5, RZ, PT, P0 ;  /* 0x000000ff0500720c */ /* 0x000fda0003f05300 */
[----:B------:R-:W-:Y:S05]  /*0860*/  @!P0 BRA `(.L_x_7) ;  /* 0x0000000000088947 */ /* 0x000fea0003800000 */
[----:B------:R0:W5:Y:S01]  /*0870*/  LD.E R2, desc[UR12][R4.64] ;  /* 0x0000000c04027980 */ /* 0x000162000c101900 */
[----:B------:R-:W-:Y:S05]  /*0880*/  BRA `(.L_x_8) ;  /* 0x0000000000207947 */ /* 0x000fea0003800000 */
.L_x_7:
[----:B------:R-:W-:Y:S02]  /*0890*/  ULDC.64 UR4, c[0x0][0x590] ;  /* 0x0001640000047ab9 */ /* 0x000fe40000000a00 */
[----:B------:R-:W-:-:S04]  /*08a0*/  ISETP.NE.U32.AND P0, PT, RZ, UR4, PT ;  /* 0x00000004ff007c0c */ /* 0x000fc8000bf05070 */
[----:B------:R-:W-:-:S13]  /*08b0*/  ISETP.NE.AND.EX P0, PT, RZ, UR5, PT, P0 ;  /* 0x00000005ff007c0c */ /* 0x000fda000bf05300 */
[----:B------:R-:W-:Y:S05]  /*08c0*/  @!P0 BRA `(.L_x_9) ;  /* 0x00000000000c8947 */ /* 0x000fea0003800000 */
[----:B0-2---:R-:W0:Y:S02]  /*08d0*/  LDC.64 R4, c[0x0][0x590] ;  /* 0x00016400ff047b82 */ /* 0x005e240000000a00 */
[----:B0-----:R4:W5:Y:S01]  /*08e0*/  LDG.E R2, desc[UR12][R4.64] ;  /* 0x0000000c04027981 */ /* 0x001962000c1e1900 */
[----:B------:R-:W-:Y:S05]  /*08f0*/  BRA `(.L_x_8) ;  /* 0x0000000000047947 */ /* 0x000fea0003800000 */
.L_x_9:
[----:B------:R-:W3:Y:S02]  /*0900*/  LDC R2, c[0x0][0x584] ;  /* 0x00016100ff027b82 */ /* 0x000ee40000000800 */
.L_x_8:
[----:B------:R-:W1:Y:S01]  /*0910*/  LDC R6, c[0x0][0x3c4] ;  /* 0x0000f100ff067b82 */ /* 0x000e620000000800 */
[----:B------:R-:W-:-:S07]  /*0920*/  ISETP.NE.AND P0, PT, R9, RZ, PT ;  /* 0x000000ff0900720c */ /* 0x000fce0003f05270 */
[----:B0-2-4-:R-:W0:Y:S01]  /*0930*/  LDC.64 R4, c[0x0][0x3c8] ;  /* 0x0000f200ff047b82 */ /* 0x015e220000000a00 */
[----:B-1----:R-:W-:-:S05]  /*0940*/  VIADD R6, R6, 0x1f ;  /* 0x0000001f06067836 */ /* 0x002fca0000000000 */
[----:B------:R-:W-:-:S04]  /*0950*/  SHF.R.S32.HI R7, RZ, 0x1f, R6 ;  /* 0x0000001fff077819 */ /* 0x000fc80000011406 */
[----:B------:R-:W-:-:S04]  /*0960*/  LEA.HI R7, R7, R6, RZ, 0x5 ;  /* 0x0000000607077211 */ /* 0x000fc800078f28ff */
[----:B------:R-:W-:-:S05]  /*0970*/  SHF.R.S32.HI R7, RZ, 0x5, R7 ;  /* 0x00000005ff077819 */ /* 0x000fca0000011407 */
[----:B0-----:R-:W-:-:S04]  /*0980*/  IMAD R6, R7, R4, RZ ;  /* 0x0000000407067224 */ /* 0x001fc800078e02ff */
[----:B------:R-:W-:Y:S01]  /*0990*/  IMAD R6, R6, R5, RZ ;  /* 0x0000000506067224 */ /* 0x000fe200078e02ff */
[----:B------:R-:W-:Y:S06]  /*09a0*/  @!P0 BRA `(.L_x_10) ;  /* 0x0000002c00948947 */ /* 0x000fec0003800000 */
[----:B------:R-:W-:-:S13]  /*09b0*/  ISETP.NE.AND P0, PT, R9, 0x1, PT ;  /* 0x000000010900780c */ /* 0x000fda0003f05270 */
[----:B------:R-:W-:Y:S05]  /*09c0*/  @P0 EXIT ;  /* 0x000000000000094d */ /* 0x000fea0003800000 */
[----:B------:R-:W-:Y:S01]  /*09d0*/  ISETP.GE.AND P0, PT, R6, 0x1, PT ;  /* 0x000000010600780c */ /* 0x000fe20003f06270 */
[----:B------:R-:W-:Y:S01]  /*09e0*/  UMOV UR4, URZ ;  /* 0x0000003f00047c82 */ /* 0x000fe20008000000 */
[----:B------:R-:W-:Y:S02]  /*09f0*/  CS2R R54, SRZ ;  /* 0x0000000000367805 */ /* 0x000fe4000001ff00 */
[----:B------:R-:W-:Y:S02]  /*0a00*/  CS2R R24, SRZ ;  /* 0x0000000000187805 */ /* 0x000fe4000001ff00 */
[----:B------:R-:W-:Y:S02]  /*0a10*/  CS2R R26, SRZ ;  /* 0x00000000001a7805 */ /* 0x000fe4000001ff00 */
[----:B------:R-:W-:Y:S02]  /*0a20*/  CS2R R28, SRZ ;  /* 0x00000000001c7805 */ /* 0x000fe4000001ff00 */
[----:B------:R-:W-:-:S02]  /*0a30*/  CS2R R30, SRZ ;  /* 0x00000000001e7805 */ /* 0x000fc4000001ff00 */
[----:B------:R-:W-:Y:S02]  /*0a40*/  CS2R R32, SRZ ;  /* 0x0000000000207805 */ /* 0x000fe4000001ff00 */
        /* <DEDUP_REMOVED lines=9> */
[----:B------:R-:W-:Y:S01]  /*0ae0*/  CS2R R52, SRZ ;  /* 0x0000000000347805 */ /* 0x000fe2000001ff00 */
[----:B------:R-:W-:Y:S06]  /*0af0*/  @!P0 BRA `(.L_x_11) ;  /* 0x0000000000788947 */ /* 0x000fec0003800000 */
[----:B------:R-:W-:-:S04]  /*0b00*/  LOP3.LUT R8, R3, 0x1, RZ, 0xfc, !PT ;  /* 0x0000000103087812 */ /* 0x000fc800078efcff */
[----:B------:R-:W-:-:S13]  /*0b10*/  ISETP.NE.AND P0, PT, R8, 0x3, PT ;  /* 0x000000030800780c */ /* 0x000fda0003f05270 */
[----:B------:R-:W-:Y:S05]  /*0b20*/  @!P0 BRA `(.L_x_12) ;  /* 0x0000000000048947 */ /* 0x000fea0003800000 */
[----:B------:R-:W-:Y:S01]  /*0b30*/  BPT.TRAP 0x1 ;  /* 0x000000040000795c */ /* 0x000fe20000300000 */
.L_x_12:
[----:B------:R-:W0:Y:S01]  /*0b40*/  S2UR UR5, SR_CgaCtaId ;  /* 0x00000000000579c3 */ /* 0x000e220000008800 */
[----:B------:R-:W-:Y:S01]  /*0b50*/  SHF.L.U32 R8, RZ, 0x1f, RZ ;  /* 0x0000001fff087819 */ /* 0x000fe200000006ff */
[----:B------:R-:W-:Y:S02]  /*0b60*/  UMOV UR4, 0x400 ;  /* 0x0000040000047882 */ /* 0x000fe40000000000 */
[----:B0-----:R-:W-:-:S12]  /*0b70*/  ULEA UR4, UR5, UR4, 0x18 ;  /* 0x0000000405047291 */ /* 0x001fd8000f8ec03f */
.L_x_13:
[----:B0-----:R-:W-:-:S04]  /*0b80*/  IMAD.U32 R9, RZ, RZ, UR4 ;  /* 0x00000004ff097e24 */ /* 0x001fc8000f8e00ff */
[----:B------:R0:W1:Y:S03]  /*0b90*/  SYNCS.PHASECHK.TRANS64.TRYWAIT P0, [R9+URZ+0x38000], R8 ;  /* 0x03800008090075a7 */ /* 0x000066000800017f */
[----:B-1----:R-:W-:Y:S05]  /*0ba0*/  @!P0 NANOSLEEP.SYNCS 0x989680 ;  /* 0x009896800000895d */ /* 0x002fea0003900000 */
[----:B------:R-:W1:Y:S02]  /*0bb0*/  @!P0 SYNCS.PHASECHK.TRANS64 P0, [R9+URZ+0x38000], R8 ;  /* 0x03800008090085a7 */ /* 0x000e64000800007f */
[----:B-1----:R-:W-:Y:S05]  /*0bc0*/  @!P0 BRA `(.L_x_13) ;  /* 0xfffffffc00ec8947 */ /* 0x002fea000383ffff */
[----:B------:R-:W-:Y:S01]  /*0bd0*/  UIADD3 UR5, UR4, 0x1c000, URZ ;  /* 0x0001c00004057890 */ /* 0x000fe2000fffe03f */
[----:B------:R-:W-:Y:S01]  /*0be0*/  WARPGROUP.ARRIVE ;  /* 0x00000000000079c5 */ /* 0x000fe20000000000 */
[----:B------:R-:W-:Y:S02]  /*0bf0*/  USHF.R.U32.HI UR4, URZ, 0x4, UR4 ;  /* 0x000000043f047899 */ /* 0x000fe40008011604 */
[----:B------:R-:W-:Y:S02]  /*0c00*/  USHF.R.U32.HI UR5, URZ, 0x4, UR5 ;  /* 0x000000043f057899 */ /* 0x000fe40008011605 */
[----:B------:R-:W-:Y:S02]  /*0c10*/  ULOP3.LUT UR4, UR4, 0x3fff, URZ, 0xc0, !UPT ;  /* 0x00003fff04047892 */ /* 0x000fe4000f8ec03f */
[----:B------:R-:W-:Y:S02]  /*0c20*/  ULOP3.LUT UR5, UR5, 0x3fff, URZ, 0xc0, !UPT ;  /* 0x00003fff05057892 */ /* 0x000fe4000f8ec03f */
[----:B------:R-:W-:-:S02]  /*0c30*/  ULOP3.LUT UR4, UR4, 0x10000, URZ, 0xfc, !UPT ;  /* 0x0001000004047892 */ /* 0x000fc4000f8efc3f */
[----:B------:R-:W-:Y:S01]  /*0c40*/  ULOP3.LUT UR6, UR5, 0x10000, URZ, 0xfc, !UPT ;  /* 0x0001000005067892 */ /* 0x000fe2000f8efc3f */
[----:B------:R-:W-:Y:S02]  /*0c50*/  UMOV UR7, 0x80000020 ;  /* 0x8000002000077882 */ /* 0x000fe40000000000 */
[----:B------:R-:W-:-:S06]  /*0c60*/  UMOV UR5, 0x80000020 ;  /* 0x8000002000057882 */ /* 0x000fcc0000000000 */
[----:B------:R-:W-:Y:S01]  /*0c70*/  HGMMA.64x64x16.F32 R24, gdesc[UR4], RZ, !UPT ;  /* 0x00e00000041879f0 */ /* 0x000fe2000c7008ff */
[----:B------:R-:W-:Y:S02]  /*0c80*/  UIADD3 UR4, UR4, 0x2, URZ ;  /* 0x0000000204047890 */ /* 0x000fe4000fffe03f */
[----:B------:R-:W-:Y:S01]  /*0c90*/  UIADD3 UR6, UR6, 0x2, URZ ;  /* 0x0000000206067890 */ /* 0x000fe2000fffe03f */
[----:B------:R-:W-:Y:S01]  /*0ca0*/  UMOV UR5, 0x80000020 ;  /* 0x8000002000057882 */ /* 0x000fe20000000000 */
[----:B------:R-:W-:-:S07]  /*0cb0*/  UMOV UR7, 0x80000020 ;  /* 0x8000002000077882 */ /* 0x000fce0000000000 */
[----:B------:R-:W-:Y:S01]  /*0cc0*/  HGMMA.64x64x16.F32 R24, gdesc[UR4], R24, gsb0 ;  /* 0x00e00000041879f0 */ /* 0x000fe20008000818 */
[----:B------:R-:W-:-:S05]  /*0cd0*/  UMOV UR4, 0x1 ;  /* 0x0000000100047882 */ /* 0x000fca0000000000 */
.L_x_11:
[----:B0-----:R-:W-:-:S05]  /*0ce0*/  VIMNMX R9, R6, 0x1, PT ;  /* 0x0000000106097848 */ /* 0x001fca0003fe0100 */
[----:B------:R-:W-:-:S05]  /*0cf0*/  IMAD.IADD R8, R6, 0x1, -R9 ;  /* 0x0000000106087824 */ /* 0x000fca00078e0a09 */
[----:B------:R-:W-:-:S13]  /*0d00*/  ISETP.GE.AND P0, PT, R8, 0x1, PT ;  /* 0x000000010800780c */ /* 0x000fda0003f06270 */
[----:B------:R-:W-:Y:S05]  /*0d10*/  @!P0 BRA `(.L_x_14) ;  /* 0x0000000000f88947 */ /* 0x000fea0003800000 */
[----:B------:R-:W0:Y:S01]  /*0d20*/  S2UR UR6, SR_CgaCtaId ;  /* 0x00000000000679c3 */ /* 0x000e220000008800 */
[----:B------:R-:W-:Y:S01]  /*0d30*/  UMOV UR5, 0x400 ;  /* 0x0000040000057882 */ /* 0x000fe20000000000 */
[----:B------:R-:W-:Y:S01]  /*0d40*/  IMAD R4, R4, R5, RZ ;  /* 0x0000000504047224 */ /* 0x000fe200078e02ff */
[----:B------:R-:W-:Y:S01]  /*0d50*/  LOP3.LUT R9, R3, 0x1, RZ, 0xfc, !PT ;  /* 0x0000000103097812 */ /* 0x000fe200078efcff */
[----:B------:R-:W-:Y:S02]  /*0d60*/  UISETP.NE.U32.AND UP0, UPT, UR4, URZ, UPT ;  /* 0x0000003f0400728c */ /* 0x000fe4000bf05070 */
[----:B------:R-:W-:Y:S02]  /*0d70*/  IMAD R4, R7, R4, RZ ;  /* 0x0000000407047224 */ /* 0x000fe400078e02ff */
[----:B------:R-:W-:-:S03]  /*0d80*/  IMAD.MOV.U32 R7, RZ, RZ, RZ ;  /* 0x000000ffff077224 */ /* 0x000fc600078e00ff */
[----:B------:R-:W-:-:S04]  /*0d90*/  LOP3.LUT R5, RZ, R4, RZ, 0x33, !PT ;  /* 0x00000004ff057212 */ /* 0x000fc800078e33ff */
[----:B------:R-:W-:-:S04]  /*0da0*/  VIMNMX R5, R5, -0x2, !PT ;  /* 0xfffffffe05057848 */ /* 0x000fc80007fe0100 */
[----:B------:R-:W-:Y:S01]  /*0db0*/  IADD3 R4, R5, 0x2, R4 ;  /* 0x0000000205047810 */ /* 0x000fe20007ffe004 */
[----:B0-----:R-:W-:-:S04]  /*0dc0*/  ULEA UR7, UR6, UR5, 0x18 ;  /* 0x0000000506077291 */ /* 0x001fc8000f8ec03f */
[----:B------:R-:W-:Y:S02]  /*0dd0*/  UIADD3 UR5, UR7, 0x1c000, URZ ;  /* 0x0001c00007057890 */ /* 0x000fe4000fffe03f */
[----:B------:R-:W-:Y:S02]  /*0de0*/  USHF.R.U32.HI UR6, URZ, 0x4, UR7 ;  /* 0x000000043f067899 */ /* 0x000fe40008011607 */
[----:B------:R-:W-:Y:S02]  /*0df0*/  USHF.R.U32.HI UR5, URZ, 0x4, UR5 ;  /* 0x000000043f057899 */ /* 0x000fe40008011605 */
[----:B------:R-:W-:Y:S02]  /*0e00*/  ULOP3.LUT UR6, UR6, 0x3fff, URZ, 0xc0, !UPT ;  /* 0x00003fff06067892 */ /* 0x000fe4000f8ec03f */
[----:B------:R-:W-:Y:S02]  /*0e10*/  ULOP3.LUT UR5, UR5, 0x3fff, URZ, 0xc0, !UPT ;  /* 0x00003fff05057892 */ /* 0x000fe4000f8ec03f */
[----:B------:R-:W-:-:S02]  /*0e20*/  ULOP3.LUT UR15, UR6, 0x10000, URZ, 0xfc, !UPT ;  /* 0x00010000060f7892 */ /* 0x000fc4000f8efc3f */
[----:B------:R-:W-:-:S03]  /*0e30*/  ULOP3.LUT UR14, UR5, 0x10000, URZ, 0xfc, !UPT ;  /* 0x00010000050e7892 */ /* 0x000fc6000f8efc3f */
[----:B------:R-:W-:-:S09]  /*0e40*/  UMOV UR5, URZ ;  /* 0x0000003f00057c82 */ /* 0x000fd20008000000 */
.L_x_19:
[----:B------:R-:W-:-:S13]  /*0e50*/  ISETP.NE.AND P1, PT, R9, 0x3, PT ;  /* 0x000000030900780c */ /* 0x000fda0003f25270 */
[----:B0-----:R-:W-:Y:S05]  /*0e60*/  @!P1 BRA `(.L_x_15) ;  /* 0x0000000000049947 */ /* 0x001fea0003800000 */
[----:B------:R-:W-:Y:S01]  /*0e70*/  BPT.TRAP 0x1 ;  /* 0x000000040000795c */ /* 0x000fe20000300000 */
.L_x_15:
[----:B------:R-:W-:Y:S01]  /*0e80*/  SHF.L.U32 R5, R7, 0x1f, RZ ;  /* 0x0000001f07057819 */ /* 0x000fe200000006ff */
[----:B------:R-:W-:-:S12]  /*0e90*/  ULEA UR6, UR4, UR7, 0x3 ;  /* 0x0000000704067291 */ /* 0x000fd8000f8e183f */
.L_x_16:
[----:B0-----:R-:W-:-:S04]  /*0ea0*/  IMAD.U32 R10, RZ, RZ, UR6 ;  /* 0x00000006ff0a7e24 */ /* 0x001fc8000f8e00ff */
[----:B------:R0:W1:Y:S03]  /*0eb0*/  SYNCS.PHASECHK.TRANS64.TRYWAIT P0, [R10+URZ+0x38000], R5 ;  /* 0x038000050a0075a7 */ /* 0x000066000800017f */
[----:B-1----:R-:W-:Y:S05]  /*0ec0*/  @!P0 NANOSLEEP.SYNCS 0x989680 ;  /* 0x009896800000895d */ /* 0x002fea0003900000 */
[----:B------:R-:W1:Y:S02]  /*0ed0*/  @!P0 SYNCS.PHASECHK.TRANS64 P0, [R10+URZ+0x38000], R5 ;  /* 0x038000050a0085a7 */ /* 0x000e64000800007f */
[----:B-1----:R-:W-:Y:S05]  /*0ee0*/  @!P0 BRA `(.L_x_16) ;  /* 0xfffffffc00ec8947 */ /* 0x002fea000383ffff */
[----:B------:R-:W-:Y:S01]  /*0ef0*/  ULEA UR8, UR4, UR15, 0x8 ;  /* 0x0000000f04087291 */ /* 0x000fe2000f8e403f */
[----:B------:R-:W-:Y:S01]  /*0f00*/  WARPGROUP.ARRIVE ;  /* 0x00000000000079c5 */ /* 0x000fe20000000000 */
[----:B------:R-:W-:Y:S01]  /*0f10*/  ULEA UR10, UR4, UR14, 0x8 ;  /* 0x0000000e040a7291 */ /* 0x000fe2000f8e403f */
[----:B------:R-:W-:Y:S01]  /*0f20*/  UMOV UR9, 0x80000020 ;  /* 0x8000002000097882 */ /* 0x000fe20000000000 */
[----:B------:R-:W-:-:S07]  /*0f30*/  UMOV UR11, 0x80000020 ;  /* 0x80000020000b7882 */ /* 0x000fce0000000000 */
[----:B------:R-:W-:Y:S01]  /*0f40*/  HGMMA.64x64x16.F32 R24, gdesc[UR8], R24, UP0 ;  /* 0x00e00000081879f0 */ /* 0x000fe2000bf00818 */
[----:B------:R-:W-:Y:S02]  /*0f50*/  UIADD3 UR8, UR8, 0x2, URZ ;  /* 0x0000000208087890 */ /* 0x000fe4000fffe03f */
[----:B------:R-:W-:Y:S01]  /*0f60*/  UIADD3 UR10, UR10, 0x2, URZ ;  /* 0x000000020a0a7890 */ /* 0x000fe2000fffe03f */
[----:B------:R-:W-:Y:S01]  /*0f70*/  UMOV UR9, 0x80000020 ;  /* 0x8000002000097882 */ /* 0x000fe20000000000 */
[----:B------:R-:W-:-:S07]  /*0f80*/  UMOV UR11, 0x80000020 ;  /* 0x80000020000b7882 */ /* 0x000fce0000000000 */
[----:B------:R-:W-:Y:S03]  /*0f90*/  HGMMA.64x64x16.F32 R24, gdesc[UR8], R24, gsb0 ;  /* 0x00e00000081879f0 */ /* 0x000fe60008000818 */
[----:B------:R-:W-:Y:S02]  /*0fa0*/  WARPGROUP.DEPBAR.LE gsb0, 0x1 ;  /* 0x00008000000079c5 */ /* 0x000fe40000010100 */
[----:B------:R-:W-:Y:S05]  /*0fb0*/  @!P1 BRA `(.L_x_17) ;  /* 0x0000000000049947 */ /* 0x000fea0003800000 */
[----:B------:R-:W-:Y:S01]  /*0fc0*/  BPT.TRAP 0x1 ;  /* 0x000000040000795c */ /* 0x000fe20000300000 */
.L_x_17:
[----:B------:R-:W-:Y:S01]  /*0fd0*/  ULEA UR6, UR5, UR7, 0x3 ;  /* 0x0000000705067291 */ /* 0x000fe2000f8e183f */
[----:B------:R-:W-:-:S03]  /*0fe0*/  ISETP.GT.U32.AND P0, PT, R3, 0x1, PT ;  /* 0x000000010300780c */ /* 0x000fc60003f04070 */
[----:B------:R-:W-:-:S04]  /*0ff0*/  UIADD3 UR6, UR6, 0x380e0, URZ ;  /* 0x000380e006067890 */ /* 0x000fc8000fffe03f */
[----:B------:R-:W-:-:S09]  /*1000*/  UPRMT UR6, URZ, 0x654, UR6 ;  /* 0x000006543f067896 */ /* 0x000fd20008000006 */
[----:B------:R-:W-:Y:S01]  /*1010*/  SYNCS.ARRIVE.TRANS64.RED.A1T0 RZ, [UR6], RZ ;  /* 0x000000ffffff79a7 */ /* 0x000fe20008100406 */
[----:B------:R-:W-:Y:S05]  /*1020*/  @P0 BRA `(.L_x_18) ;  /* 0x0000000000040947 */ /* 0x000fea0003800000 */
[----:B------:R-:W-:Y:S01]  /*1030*/  BPT.TRAP 0x1 ;  /* 0x000000040000795c */ /* 0x000fe20000300000 */
.L_x_18:
[----:B------:R-:W-:Y:S01]  /*1040*/  VIADD R4, R4, 0xffffffff ;  /* 0xffffffff04047836 */ /* 0x000fe20000000000 */
[----:B------:R-:W-:Y:S02]  /*1050*/  UIADD3 UR4, UR4, 0x1, URZ ;  /* 0x0000000104047890 */ /* 0x000fe4000fffe03f */
[----:B------:R-:W-:Y:S02]  /*1060*/  UIADD3 UR5, UR5, 0x1, URZ ;  /* 0x0000000105057890 */ /* 0x000fe4000fffe03f */
[----:B------:R-:W-:Y:S01]  /*1070*/  ISETP.GT.AND P0, PT, R4, 0x1, PT ;  /* 0x000000010400780c */ /* 0x000fe20003f04270 */
[----:B------:R-:W-:Y:S02]  /*1080*/  UISETP.NE.AND UP0, UPT, UR4, 0x1c, UPT ;  /* 0x0000001c0400788c */ /* 0x000fe4000bf05270 */
[----:B------:R-:W-:Y:S02]  /*1090*/  UISETP.NE.AND UP1, UPT, UR5, 0x1c, UPT ;  /* 0x0000001c0500788c */ /* 0x000fe4000bf25270 */
[----:B------:R-:W-:-:S02]  /*10a0*/  USEL UR6, URZ, 0x1, UP0 ;  /* 0x000000013f067887 */ /* 0x000fc40008000000 */
[----:B------:R-:W-:Y:S02]  /*10b0*/  USEL UR4, UR4, URZ, UP0 ;  /* 0x0000003f04047287 */ /* 0x000fe40008000000 */
[----:B------:R-:W-:Y:S02]  /*10c0*/  USEL UR5, UR5, URZ, UP1 ;  /* 0x0000003f05057287 */ /* 0x000fe40008800000 */
[----:B------:R-:W-:Y:S01]  /*10d0*/  UPLOP3.LUT UP0, UPT, UPT, UPT, UPT, 0x80, 0x0 ;  /* 0x000000000000789c */ /* 0x000fe20003f0f070 */
[----:B------:R-:W-:Y:S01]  /*10e0*/  LOP3.LUT R7, R7, UR6, RZ, 0x3c, !PT ;  /* 0x0000000607077c12 */ /* 0x000fe2000f8e3cff */
[----:B------:R-:W-:Y:S09]  /*10f0*/  @P0 BRA `(.L_x_19) ;  /* 0xfffffffc00540947 */ /* 0x000ff2000383ffff */
.L_x_14:
[----:B------:R-:W-:Y:S01]  /*1100*/  ISETP.GE.AND P0, PT, R6, 0x1, PT ;  /* 0x000000010600780c */ /* 0x000fe20003f06270 */
[----:B------:R-:W-:-:S12]  /*1110*/  WARPGROUP.DEPBAR.LE gsb0, 0x0 ;  /* 0x00008000000079c5 */ /* 0x000fd80000010000 */
[----:B------:R-:W-:Y:S05]  /*1120*/  @!P0 BRA `(.L_x_20) ;  /* 0x0000000000448947 */ /* 0x000fea0003800000 */
[----:B------:R-:W-:-:S04]  /*1130*/  LOP3.LUT R4, R3, 0x1, RZ, 0xfc, !PT ;  /* 0x0000000103047812 */ /* 0x000fc800078efcff */
[----:B------:R-:W-:-:S13]  /*1140*/  ISETP.NE.AND P0, PT, R4, 0x3, PT ;  /* 0x000000030400780c */ /* 0x000fda0003f05270 */
[----:B------:R-:W-:Y:S05]  /*1150*/  @!P0 BRA `(.L_x_21) ;  /* 0x0000000000048947 */ /* 0x000fea0003800000 */
[----:B------:R-:W-:Y:S01]  /*1160*/  BPT.TRAP 0x1 ;  /* 0x000000040000795c */ /* 0x000fe20000300000 */
.L_x_21:
[----:B------:R-:W1:Y:S01]  /*1170*/  S2R R7, SR_CgaCtaId ;  /* 0x0000000000077919 */ /* 0x000e620000008800 */
[----:B------:R-:W-:Y:S02]  /*1180*/  SHF.R.U32.HI R4, RZ, 0x2, R8 ;  /* 0x00000002ff047819 */ /* 0x000fe40000011608 */
[----:B------:R-:W-:Y:S02]  /*1190*/  MOV R6, 0x400 ;  /* 0x0000040000067802 */ /* 0x000fe40000000f00 */
[----:B------:R-:W-:Y:S01]  /*11a0*/  ISETP.GT.U32.AND P0, PT, R3, 0x1, PT ;  /* 0x000000010300780c */ /* 0x000fe20003f04070 */
[----:B0-----:R-:W-:-:S04]  /*11b0*/  IMAD.WIDE.U32 R4, R4, 0x24924925, RZ ;  /* 0x2492492504047825 */ /* 0x001fc800078e00ff */
[----:B------:R-:W-:Y:S01]  /*11c0*/  IMAD R4, R5, -0x1c, R8 ;  /* 0xffffffe405047824 */ /* 0x000fe200078e0208 */
[----:B-1----:R-:W-:-:S05]  /*11d0*/  LEA R7, R7, R6, 0x18 ;  /* 0x0000000607077211 */ /* 0x002fca00078ec0ff */
[----:B------:R-:W-:-:S04]  /*11e0*/  IMAD R4, R4, 0x8, R7 ;  /* 0x0000000804047824 */ /* 0x000fc800078e0207 */
[----:B------:R-:W-:-:S05]  /*11f0*/  VIADD R4, R4, 0x380e0 ;  /* 0x000380e004047836 */ /* 0x000fca0000000000 */
[----:B------:R-:W-:-:S04]  /*1200*/  PRMT R4, RZ, 0x654, R4 ;  /* 0x00000654ff047816 */ /* 0x000fc80000000004 */
[----:B------:R1:W-:Y:S01]  /*1210*/  SYNCS.ARRIVE.TRANS64.RED.A1T0 RZ, [R4+URZ], RZ ;  /* 0x000000ff04ff79a7 */ /* 0x0003e2000810043f */
[----:B------:R-:W-:Y:S05]  /*1220*/  @P0 BRA `(.L_x_20) ;  /* 0x0000000000040947 */ /* 0x000fea0003800000 */
[----:B------:R-:W-:Y:S01]  /*1230*/  BPT.TRAP 0x1 ;  /* 0x000000040000795c */ /* 0x000fe20000300000 */
.L_x_20:
[----:B-1----:R-:W1:Y:S01]  /*1240*/  S2R R4, SR_TID.X ;  /* 0x0000000000047919 */ /* 0x002e620000002100 */
[----:B------:R-:W-:Y:S01]  /*1250*/  ULDC.64 UR4, c[0x0][0x280] ;  /* 0x0000a00000047ab9 */ /* 0x000fe20000000a00 */
[----:B------:R-:W2:Y:S01]  /*1260*/  S2R R9, SR_CTAID.Y ;  /* 0x0000000000097919 */ /* 0x000ea20000002600 */
[----:B------:R-:W4:Y:S01]  /*1270*/  S2R R11, SR_CTAID.X ;  /* 0x00000000000b7919 */ /* 0x000f220000002500 */
[----:B-1----:R-:W-:-:S04]  /*1280*/  SHF.R.S32.HI R3, RZ, 0x1f, R4 ;  /* 0x0000001fff037819 */ /* 0x002fc80000011404 */
[----:B------:R-:W-:Y:S01]  /*1290*/  LEA.HI R3, R3, R4, RZ, 0x7 ;  /* 0x0000000403037211 */ /* 0x000fe200078f38ff */
[----:B--2---:R-:W-:-:S03]  /*12a0*/  IMAD.SHL.U32 R9, R9, 0x40, RZ ;  /* 0x0000004009097824 */ /* 0x004fc600078e00ff */
[----:B------:R-:W-:Y:S02]  /*12b0*/  LOP3.LUT R3, R3, 0xffffff80, RZ, 0xc0, !PT ;  /* 0xffffff8003037812 */ /* 0x000fe400078ec0ff */
[----:B------:R-:W-:-:S03]  /*12c0*/  ISETP.GE.AND P0, PT, R9, UR5, PT ;  /* 0x0000000509007c0c */ /* 0x000fc6000bf06270 */
[----:B0-----:R-:W-:Y:S02]  /*12d0*/  IMAD.IADD R5, R4, 0x1, -R3 ;  /* 0x0000000104057824 */ /* 0x001fe400078e0a03 */
[----:B----4-:R-:W-:-:S03]  /*12e0*/  IMAD.SHL.U32 R3, R11, 0x40, RZ ;  /* 0x000000400b037824 */ /* 0x010fc600078e00ff */
[----:B------:R-:W-:Y:S02]  /*12f0*/  SHF.R.S32.HI R8, RZ, 0x1f, R5 ;  /* 0x0000001fff087819 */ /* 0x000fe40000011405 */
[----:B------:R-:W-:Y:S02]  /*1300*/  ISETP.GE.OR P0, PT, R3, UR4, P0 ;  /* 0x0000000403007c0c */ /* 0x000fe40008706670 */
[----:B------:R-:W-:-:S04]  /*1310*/  LEA.HI R4, R8, R5, RZ, 0x2 ;  /* 0x0000000508047211 */ /* 0x000fc800078f10ff */
[--C-:B------:R-:W-:Y:S02]  /*1320*/  SHF.R.S32.HI R12, RZ, 0x2, R4.reuse ;  /* 0x00000002ff0c7819 */ /* 0x100fe40000011404 */
[----:B------:R-:W-:-:S04]  /*1330*/  SHF.R.S32.HI R7, RZ, 0x1f, R4 ;  /* 0x0000001fff077819 */ /* 0x000fc80000011404 */
[----:B------:R-:W-:-:S04]  /*1340*/  LEA.HI R7, R7, R12, RZ, 0x3 ;  /* 0x0000000c07077211 */ /* 0x000fc800078f18ff */
[----:B------:R-:W-:Y:S01]  /*1350*/  LOP3.LUT R13, R7, 0xfffffff8, RZ, 0xc0, !PT ;  /* 0xfffffff8070d7812 */ /* 0x000fe200078ec0ff */
[----:B------:R-:W-:Y:S06]  /*1360*/  @P0 EXIT ;  /* 0x000000000000094d */ /* 0x000fec0003800000 */
[----:B------:R-:W0:Y:S01]  /*1370*/  LDC.64 R6, c[0x0][0x5d0] ;  /* 0x00017400ff067b82 */ /* 0x000e220000000a00 */
[----:B------:R-:W-:Y:S01]  /*1380*/  LOP3.LUT R10, R4, 0x7ffffffc, RZ, 0xc0, !PT ;  /* 0x7ffffffc040a7812 */ /* 0x000fe200078ec0ff */
[----:B------:R-:W-:Y:S01]  /*1390*/  IMAD.IADD R4, R12, 0x1, -R13 ;  /* 0x000000010c047824 */ /* 0x000fe200078e0a0d */
[----:B------:R-:W-:Y:S02]  /*13a0*/  LEA.HI R8, R8, R5, RZ, 0x5 ;  /* 0x0000000508087211 */ /* 0x000fe400078f28ff */
[----:B---3-5:R-:W-:Y:S01]  /*13b0*/  FSETP.NEU.AND P1, PT, R2, RZ, PT ;  /* 0x000000ff0200720b */ /* 0x028fe20003f2d000 */
[----:B------:R-:W-:Y:S01]  /*13c0*/  IMAD.IADD R10, R5, 0x1, -R10 ;  /* 0x00000001050a7824 */ /* 0x000fe200078e0a0a */
[----:B------:R-:W-:Y:S02]  /*13d0*/  SHF.R.S32.HI R5, RZ, 0x1f, R4 ;  /* 0x0000001fff057819 */ /* 0x000fe40000011404 */
[----:B------:R-:W-:Y:S01]  /*13e0*/  SHF.R.S32.HI R13, RZ, 0x5, R8 ;  /* 0x00000005ff0d7819 */ /* 0x000fe20000011408 */
[----:B------:R-:W-:-:S02]  /*13f0*/  IMAD.SHL.U32 R12, R10, 0x2, RZ ;  /* 0x000000020a0c7824 */ /* 0x000fc400078e00ff */
[----:B------:R-:W-:-:S03]  /*1400*/  IMAD.WIDE R10, R11, 0x40, R4 ;  /* 0x000000400b0a7825 */ /* 0x000fc600078e0204 */
[----:B------:R-:W-:Y:S01]  /*1410*/  SHF.R.S32.HI R14, RZ, 0x1f, R12 ;  /* 0x0000001fff0e7819 */ /* 0x000fe2000001140c */
[----:B------:R-:W-:Y:S01]  /*1420*/  IMAD R5, R13, -0x10, -R3 ;  /* 0xfffffff00d057824 */ /* 0x000fe200078e0a03 */
[----:B------:R-:W-:Y:S01]  /*1430*/  IADD3 R8, P0, R9, R12, RZ ;  /* 0x0000000c09087210 */ /* 0x000fe20007f1e0ff */
[----:B------:R-:W-:Y:S01]  /*1440*/  IMAD.WIDE R10, R13, 0x10, R10 ;  /* 0x000000100d0a7825 */ /* 0x000fe200078e020a */
[----:B------:R-:W-:Y:S02]  /*1450*/  IADD3 R3, -R12, UR5, -R9 ;  /* 0x000000050c037c10 */ /* 0x000fe4000fffe909 */
[----:B------:R-:W-:Y:S02]  /*1460*/  LEA.HI.X.SX32 R9, R9, R14, 0x1, P0 ;  /* 0x0000000e09097211 */ /* 0x000fe400000f0eff */
[----:B------:R-:W-:Y:S01]  /*1470*/  IADD3 R4, R5, UR4, -R4 ;  /* 0x0000000405047c10 */ /* 0x000fe2000fffe804 */
[-C--:B0-----:R-:W-:Y:S01]  /*1480*/  IMAD R5, R11, R6.reuse, RZ ;  /* 0x000000060b057224 */ /* 0x081fe200078e02ff */
[----:B------:R-:W-:Y:S01]  /*1490*/  ISETP.GT.AND P0, PT, R3, RZ, PT ;  /* 0x000000ff0300720c */ /* 0x000fe20003f04270 */
[----:B------:R-:W-:Y:S01]  /*14a0*/  IMAD.WIDE.U32 R12, R10, R6, R8 ;  /* 0x000000060a0c7225 */ /* 0x000fe200078e0008 */
[----:B------:R-:W-:-:S02]  /*14b0*/  SHF.L.U64.HI R16, R6, 0x3, R7 ;  /* 0x0000000306107819 */ /* 0x000fc40000010207 */
[----:B------:R-:W-:Y:S01]  /*14c0*/  ISETP.GT.AND P2, PT, R4, RZ, P0 ;  /* 0x000000ff0400720c */ /* 0x000fe20000744270 */
[----:B------:R-:W-:Y:S02]  /*14d0*/  IMAD R5, R10, R7, R5 ;  /* 0x000000070a057224 */ /* 0x000fe400078e0205 */
[----:B------:R-:W-:Y:S02]  /*14e0*/  IMAD.SHL.U32 R17, R6, 0x8, RZ ;  /* 0x0000000806117824 */ /* 0x000fe400078e00ff */
[----:B------:R-:W-:Y:S01]  /*14f0*/  IMAD.IADD R19, R13, 0x1, R5 ;  /* 0x000000010d137824 */ /* 0x000fe200078e0205 */
[----:B------:R-:W-:Y:S07]  /*1500*/  @!P1 BRA `(.L_x_22) ;  /* 0x00000018001c9947 */ /* 0x000fee0003800000 */
[----:B------:R-:W-:Y:S01]  /*1510*/  ULDC.64 UR6, c[0x0][0x5b0] ;  /* 0x00016c0000067ab9 */ /* 0x000fe20000000a00 */
[----:B------:R-:W-:Y:S01]  /*1520*/  ULDC.64 UR8, c[0x0][0x5a8] ;  /* 0x00016a0000087ab9 */ /* 0x000fe20000000a00 */
[----:B------:R-:W-:Y:S01]  /*1530*/  IMAD R5, R11, UR6, RZ ;  /* 0x000000060b057c24 */ /* 0x000fe2000f8e02ff */
[----:B------:R-:W-:Y:S01]  /*1540*/  ULDC.64 UR4, c[0x0][0x5c8] ;  /* 0x0001720000047ab9 */ /* 0x000fe20000000a00 */
[----:B------:R-:W-:-:S04]  /*1550*/  IMAD.WIDE.U32 R14, R10, UR6, R8 ;  /* 0x000000060a0e7c25 */ /* 0x000fc8000f8e0008 */
[----:B------:R-:W-:Y:S01]  /*1560*/  IMAD R5, R10, UR7, R5 ;  /* 0x000000070a057c24 */ /* 0x000fe2000f8e0205 */
[----:B------:R-:W-:-:S03]  /*1570*/  LEA R6, P1, R14, UR8, 0x1 ;  /* 0x000000080e067c11 */ /* 0x000fc6000f8208ff */
[----:B------:R-:W-:-:S05]  /*1580*/  IMAD.IADD R7, R15, 0x1, R5 ;  /* 0x000000010f077824 */ /* 0x000fca00078e0205 */
[----:B------:R-:W-:-:S05]  /*1590*/  LEA.HI.X R7, R14, UR9, R7, 0x1, P1 ;  /* 0x000000090e077c11 */ /* 0x000fca00088f0c07 */
[----:B------:R-:W2:Y:S01]  /*15a0*/  @P2 LDG.E.LTC128B.U16 R13, desc[UR12][R6.64] ;  /* 0x0000000c060d2981 */ /* 0x000ea2000c1e1520 */
[----:B------:R-:W-:Y:S01]  /*15b0*/  LEA R14, P4, R12, UR4, 0x1 ;  /* 0x000000040c0e7c11 */ /* 0x000fe2000f8808ff */
[----:B------:R-:W-:Y:S01]  /*15c0*/  BSSY B0, `(.L_x_23) ;  /* 0x000000d000007945 */ /* 0x000fe20003800000 */
[----:B------:R-:W-:-:S04]  /*15d0*/  ISETP.GT.AND P1, PT, R3, 0x1, PT ;  /* 0x000000010300780c */ /* 0x000fc80003f24270 */
[----:B------:R-:W-:Y:S01]  /*15e0*/  ISETP.GT.AND P3, PT, R4, RZ, P1 ;  /* 0x000000ff0400720c */ /* 0x000fe20000f64270 */
[----:B--2---:R-:W-:-:S05]  /*15f0*/  HADD2.F32 R15, -RZ, R13.H0_H0 ;  /* 0x2000000dff0f7230 */ /* 0x004fca0000004100 */
[----:B------:R-:W-:-:S04]  /*1600*/  FMUL R15, R15, R2 ;  /* 0x000000020f0f7220 */ /* 0x000fc80000400000 */
[----:B------:R-:W-:-:S05]  /*1610*/  FFMA R15, R24, R0, R15 ;  /* 0x00000000180f7223 */ /* 0x000fca000000000f */
[----:B------:R-:W-:Y:S02]  /*1620*/  F2FP.F16.F32.PACK_AB R18, RZ, R15 ;  /* 0x0000000fff12723e */ /* 0x000fe400000000ff */
[----:B------:R-:W-:Y:S02]  /*1630*/  LEA.HI.X R15, R12, UR5, R19, 0x1, P4 ;  /* 0x000000050c0f7c11 */ /* 0x000fe4000a0f0c13 */
[----:B------:R-:W-:Y:S02]  /*1640*/  PRMT R12, R18, 0x7610, R12 ;  /* 0x00007610120c7816 */ /* 0x000fe4000000000c */
[----:B------:R-:W-:-:S03]  /*1650*/  PRMT R18, R13, 0x7610, R18 ;  /* 0x000076100d127816 */ /* 0x000fc60000000012 */
[----:B------:R0:W-:Y:S01]  /*1660*/  @P2 STG.E.U16 desc[UR12][R14.64], R12 ;  /* 0x0000000c0e002986 */ /* 0x0001e2000c10150c */
[----:B------:R-:W-:Y:S05]  /*1670*/  @!P3 BRA `(.L_x_24) ;  /* 0x000000000004b947 */ /* 0x000fea0003800000 */
[----:B------:R1:W5:Y:S02]  /*1680*/  LDG.E.LTC128B.U16 R18, desc[UR12][R6.64+0x2] ;  /* 0x0000020c06127981 */ /* 0x000364000c1e1520 */
.L_x_24:
[----:B------:R-:W-:Y:S05]  /*1690*/  BSYNC B0 ;  /* 0x0000000000007941 */ /* 0x000fea0003800000 */
.L_x_23:
[----:B------:R-:W-:Y:S01]  /*16a0*/  USHF.L.U32 UR5, UR6, 0x3, URZ ;  /* 0x0000000306057899 */ /* 0x000fe2000800063f */
[----:B-----5:R-:W-:Y:S01]  /*16b0*/  HADD2.F32 R11, -RZ, R18.H0_H0 ;  /* 0x20000012ff0b7230 */ /* 0x020fe20000004100 */
[----:B------:R-:W-:Y:S01]  /*16c0*/  USHF.L.U64.HI UR4, UR6, 0x3, UR7 ;  /* 0x0000000306047899 */ /* 0x000fe20008010207 */
[----:B------:R-:W-:-:S03]  /*16d0*/  ISETP.GT.AND P0, PT, R4, 0x8, P0 ;  /* 0x000000080400780c */ /* 0x000fc60000704270 */
[----:B0-----:R-:W-:Y:S02]  /*16e0*/  IMAD.U32 R12, RZ, RZ, UR5 ;  /* 0x00000005ff0c7e24 */ /* 0x001fe4000f8e00ff */
[----:B------:R-:W-:Y:S01]  /*16f0*/  FMUL R20, R11, R2 ;  /* 0x000000020b147220 */ /* 0x000fe20000400000 */
[----:B------:R-:W-:-:S03]  /*1700*/  IMAD.U32 R13, RZ, RZ, UR4 ;  /* 0x00000004ff0d7e24 */ /* 0x000fc6000f8e00ff */
[----:B------:R-:W-:Y:S01]  /*1710*/  FFMA R20, R25, R0, R20 ;  /* 0x0000000019147223 */ /* 0x000fe20000000014 */
[----:B------:R-:W-:-:S04]  /*1720*/  IMAD.WIDE.U32 R12, R10, UR6, R12 ;  /* 0x000000060a0c7c25 */ /* 0x000fc8000f8e000c */
[----:B------:R-:W-:Y:S02]  /*1730*/  F2FP.F16.F32.PACK_AB R20, RZ, R20 ;  /* 0x00000014ff14723e */ /* 0x000fe400000000ff */
[----:B------:R-:W-:Y:S01]  /*1740*/  IADD3 R10, P2, R8, R12, RZ ;  /* 0x0000000c080a7210 */ /* 0x000fe20007f5e0ff */
[----:B------:R-:W-:-:S03]  /*1750*/  @P3 IMAD.MOV.U32 R12, RZ, RZ, R14 ;  /* 0x000000ffff0c3224 */ /* 0x000fc600078e000e */
[----:B------:R-:W-:Y:S01]  /*1760*/  IADD3.X R5, R9, R5, R13, P2, !PT ;  /* 0x0000000509057210 */ /* 0x000fe200017fe40d */
[----:B------:R-:W-:Y:S01]  /*1770*/  @P3 IMAD.MOV.U32 R13, RZ, RZ, R15 ;  /* 0x000000ffff0d3224 */ /* 0x000fe200078e000f */
[----:B------:R-:W-:-:S04]  /*1780*/  LEA R8, P2, R10, UR8, 0x1 ;  /* 0x000000080a087c11 */ /* 0x000fc8000f8408ff */
[----:B------:R-:W-:Y:S01]  /*1790*/  LEA.HI.X R9, R10, UR9, R5, 0x1, P2 ;  /* 0x000000090a097c11 */ /* 0x000fe200090f0c05 */
[----:B------:R0:W-:Y:S04]  /*17a0*/  @P3 STG.E.U16 desc[UR12][R12.64+0x2], R20 ;  /* 0x000002140c003986 */ /* 0x0001e8000c10150c */
[----:B------:R-:W2:Y:S01]  /*17b0*/  @P0 LDG.E.LTC128B.U16 R18, desc[UR12][R8.64] ;  /* 0x0000000c08120981 */ /* 0x000ea2000c1e1520 */
[C---:B------:R-:W-:Y:S01]  /*17c0*/  SHF.L.U64.HI R11, R17.reuse, 0x1, R16 ;  /* 0x00000001110b7819 */ /* 0x040fe20000010210 */
[----:B------:R-:W-:Y:S01]  /*17d0*/  BSSY B0, `(.L_x_25) ;  /* 0x000000b000007945 */ /* 0x000fe20003800000 */
[----:B------:R-:W-:Y:S02]  /*17e0*/  LEA R10, P2, R17, R14, 0x1 ;  /* 0x0000000e110a7211 */ /* 0x000fe400078408ff */
[----:B------:R-:W-:-:S03]  /*17f0*/  ISETP.GT.AND P1, PT, R4, 0x8, P1 ;  /* 0x000000080400780c */ /* 0x000fc60000f24270 */
[----:B------:R-:W-:Y:S02]  /*1800*/  IMAD.X R11, R11, 0x1, R15, P2 ;  /* 0x000000010b0b7824 */ /* 0x000fe400010e060f */
[----:B--2---:R-:W-:-:S05]  /*1810*/  HADD2.F32 R5, -RZ, R18.H0_H0 ;  /* 0x20000012ff057230 */ /* 0x004fca0000004100 */
[----:B------:R-:W-:-:S04]  /*1820*/  FMUL R5, R5, R2 ;  /* 0x0000000205057220 */ /* 0x000fc80000400000 */
[----:B------:R-:W-:-:S05]  /*1830*/  FFMA R5, R26, R0, R5 ;  /* 0x000000001a057223 */ /* 0x000fca0000000005 */
[----:B------:R-:W-:-:S05]  /*1840*/  F2FP.F16.F32.PACK_AB R5, RZ, R5 ;  /* 0x00000005ff05723e */ /* 0x000fca00000000ff */
[----:B------:R0:W-:Y:S01]  /*1850*/  @P0 STG.E.U16 desc[UR12][R10.64], R5 ;  /* 0x000000050a000986 */ /* 0x0001e2000c10150c */
[----:B------:R-:W-:Y:S05]  /*1860*/  @!P1 BRA `(.L_x_26) ;  /* 0x0000000000049947 */ /* 0x000fea0003800000 */
[----:B------:R2:W5:Y:S02]  /*1870*/  LDG.E.LTC128B.U16 R18, desc[UR12][R8.64+0x2] ;  /* 0x0000020c08127981 */ /* 0x000564000c1e1520 */
.L_x_26:
[----:B------:R-:W-:Y:S05]  /*1880*/  BSYNC B0 ;  /* 0x0000000000007941 */ /* 0x000fea0003800000 */
.L_x_25:
[----:B0----5:R-:W-:Y:S01]  /*1890*/  HADD2.F32 R5, -RZ, R18.H0_H0 ;  /* 0x20000012ff057230 */ /* 0x021fe20000004100 */
[----:B------:R-:W-:Y:S01]  /*18a0*/  ISETP.GT.AND P0, PT, R3, 0x8, PT ;  /* 0x000000080300780c */ /* 0x000fe20003f04270 */
[----:B------:R-:W-:Y:S03]  /*18b0*/  BSSY B0, `(.L_x_27) ;  /* 0x0000008000007945 */ /* 0x000fe60003800000 */
[----:B------:R-:W-:Y:S01]  /*18c0*/  FMUL R12, R5, R2 ;  /* 0x00000002050c7220 */ /* 0x000fe20000400000 */
[----:B------:R-:W-:-:S03]  /*18d0*/  ISETP.GT.AND P2, PT, R4, RZ, P0 ;  /* 0x000000ff0400720c */ /* 0x000fc60000744270 */
[----:B------:R-:W-:-:S05]  /*18e0*/  FFMA R12, R27, R0, R12 ;  /* 0x000000001b0c7223 */ /* 0x000fca000000000c */
[----:B------:R-:W-:-:S05]  /*18f0*/  F2FP.F16.F32.PACK_AB R12, RZ, R12 ;  /* 0x0000000cff0c723e */ /* 0x000fca00000000ff */
[----:B------:R0:W-:Y:S01]  /*1900*/  @P1 STG.E.U16 desc[UR12][R10.64+0x2], R12 ;  /* 0x0000020c0a001986 */ /* 0x0001e2000c10150c */
[----:B------:R-:W-:Y:S05]  /*1910*/  @!P2 BRA `(.L_x_28) ;  /* 0x000000000004a947 */ /* 0x000fea0003800000 */
[----:B------:R3:W5:Y:S02]  /*1920*/  LDG.E.LTC128B.U16 R18, desc[UR12][R6.64+0x10] ;  /* 0x0000100c06127981 */ /* 0x000764000c1e1520 */
.L_x_28:
[----:B------:R-:W-:Y:S05]  /*1930*/  BSYNC B0 ;  /* 0x0000000000007941 */ /* 0x000fea0003800000 */
.L_x_27:
[----:B-----5:R-:W-:Y:S01]  /*1940*/  HADD2.F32 R5, -RZ, R18.H0_H0 ;  /* 0x20000012ff057230 */ /* 0x020fe20000004100 */
[----:B------:R-:W-:Y:S01]  /*1950*/  ISETP.GT.AND P1, PT, R3, 0x9, PT ;  /* 0x000000090300780c */ /* 0x000fe20003f24270 */
[----:B0-----:R-:W-:Y:S01]  /*1960*/  @P2 IMAD.MOV.U32 R12, RZ, RZ, R14 ;  /* 0x000000ffff0c2224 */ /* 0x001fe200078e000e */
[----:B------:R-:W-:Y:S01]  /*1970*/  BSSY B0, `(.L_x_29) ;  /* 0x0000009000007945 */ /* 0x000fe20003800000 */
[----:B------:R-:W-:Y:S02]  /*1980*/  @P2 IMAD.MOV.U32 R13, RZ, RZ, R15 ;  /* 0x000000ffff0d2224 */ /* 0x000fe400078e000f */
[----:B------:R-:W-:Y:S01]  /*1990*/  FMUL R5, R5, R2 ;  /* 0x0000000205057220 */ /* 0x000fe20000400000 */
[----:B------:R-:W-:-:S03]  /*19a0*/  ISETP.GT.AND P3, PT, R4, RZ, P1 ;  /* 0x000000ff0400720c */ /* 0x000fc60000f64270 */
[----:B------:R-:W-:-:S05]  /*19b0*/  FFMA R5, R28, R0, R5 ;  /* 0x000000001c057223 */ /* 0x000fca0000000005 */
[----:B------:R-:W-:-:S05]  /*19c0*/  F2FP.F16.F32.PACK_AB R5, RZ, R5 ;  /* 0x00000005ff05723e */ /* 0x000fca00000000ff */
[----:B------:R0:W-:Y:S01]  /*19d0*/  @P2 STG.E.U16 desc[UR12][R12.64+0x10], R5 ;  /* 0x000010050c002986 */ /* 0x0001e2000c10150c */
[----:B------:R-:W-:Y:S05]  /*19e0*/  @!P3 BRA `(.L_x_30) ;  /* 0x000000000004b947 */ /* 0x000fea0003800000 */
[----:B------:R4:W5:Y:S02]  /*19f0*/  LDG.E.LTC128B.U16 R18, desc[UR12][R6.64+0x12] ;  /* 0x0000120c06127981 */ /* 0x000964000c1e1520 */
.L_x_30:
[----:B------:R-:W-:Y:S05]  /*1a00*/  BSYNC B0 ;  /* 0x0000000000007941 */ /* 0x000fea0003800000 */
.L_x_29:
[----:B0----5:R-:W-:Y:S01]  /*1a10*/  HADD2.F32 R5, -RZ, R18.H0_H0 ;  /* 0x20000012ff057230 */ /* 0x021fe20000004100 */
[----:B------:R-:W-:Y:S01]  /*1a20*/  ISETP.GT.AND P0, PT, R4, 0x8, P0 ;  /* 0x000000080400780c */ /* 0x000fe20000704270 */
[----:B------:R-:W-:Y:S01]  /*1a30*/  @P3 IMAD.MOV.U32 R13, RZ, RZ, R15 ;  /* 0x000000ffff0d3224 */ /* 0x000fe200078e000f */
[----:B------:R-:W-:Y:S02]  /*1a40*/  BSSY B0, `(.L_x_31) ;  /* 0x0000009000007945 */ /* 0x000fe40003800000 */
[----:B------:R-:W-:-:S04]  /*1a50*/  FMUL R12, R5, R2 ;  /* 0x00000002050c7220 */ /* 0x000fc80000400000 */
[----:B------:R-:W-:-:S05]  /*1a60*/  FFMA R12, R29, R0, R12 ;  /* 0x000000001d0c7223 */ /* 0x000fca000000000c */
[----:B------:R-:W-:-:S04]  /*1a70*/  F2FP.F16.F32.PACK_AB R12, RZ, R12 ;  /* 0x0000000cff0c723e */ /* 0x000fc800000000ff */
[----:B------:R-:W-:Y:S01]  /*1a80*/  PRMT R5, R12, 0x7610, R5 ;  /* 0x000076100c057816 */ /* 0x000fe20000000005 */
[----:B------:R-:W-:-:S05]  /*1a90*/  @P3 IMAD.MOV.U32 R12, RZ, RZ, R14 ;  /* 0x000000ffff0c3224 */ /* 0x000fca00078e000e */
[----:B------:R0:W-:Y:S01]  /*1aa0*/  @P3 STG.E.U16 desc[UR12][R12.64+0x12], R5 ;  /* 0x000012050c003986 */ /* 0x0001e2000c10150c */
[----:B------:R-:W-:Y:S05]  /*1ab0*/  @!P0 BRA `(.L_x_32) ;  /* 0x0000000000048947 */ /* 0x000fea0003800000 */
[----:B------:R0:W5:Y:S02]  /*1ac0*/  LDG.E.LTC128B.U16 R18, desc[UR12][R8.64+0x10] ;  /* 0x0000100c08127981 */ /* 0x000164000c1e1520 */
.L_x_32:
[----:B------:R-:W-:Y:S05]  /*1ad0*/  BSYNC B0 ;  /* 0x0000000000007941 */ /* 0x000fea0003800000 */
.L_x_31:
[----:B0----5:R-:W-:Y:S01]  /*1ae0*/  HADD2.F32 R5, -RZ, R18.H0_H0 ;  /* 0x20000012ff057230 */ /* 0x021fe20000004100 */
[----:B------:R-:W-:Y:S01]  /*1af0*/  ISETP.GT.AND P1, PT, R4, 0x8, P1 ;  /* 0x000000080400780c */ /* 0x000fe20000f24270 */
[----:B------:R-:W-:Y:S03]  /*1b00*/  BSSY B0, `(.L_x_33) ;  /* 0x0000007000007945 */ /* 0x000fe60003800000 */
[----:B------:R-:W-:-:S04]  /*1b10*/  FMUL R5, R5, R2 ;  /* 0x0000000205057220 */ /* 0x000fc80000400000 */
[----:B------:R-:W-:-:S05]  /*1b20*/  FFMA R5, R30, R0, R5 ;  /* 0x000000001e057223 */ /* 0x000fca0000000005 */
[----:B------:R-:W-:-:S05]  /*1b30*/  F2FP.F16.F32.PACK_AB R5, RZ, R5 ;  /* 0x00000005ff05723e */ /* 0x000fca00000000ff */
[----:B------:R0:W-:Y:S01]  /*1b40*/  @P0 STG.E.U16 desc[UR12][R10.64+0x10], R5 ;  /* 0x000010050a000986 */ /* 0x0001e2000c10150c */
[----:B------:R-:W-:Y:S05]  /*1b50*/  @!P1 BRA `(.L_x_34) ;  /* 0x0000000000049947 */ /* 0x000fea0003800000 */
[----:B------:R0:W5:Y:S02]  /*1b60*/  LDG.E.LTC128B.U16 R18, desc[UR12][R8.64+0x12] ;  /* 0x0000120c08127981 */ /* 0x000164000c1e1520 */
.L_x_34:
[----:B------:R-:W-:Y:S05]  /*1b70*/  BSYNC B0 ;  /* 0x0000000000007941 */ /* 0x000fea0003800000 */
.L_x_33:
        /* <DEDUP_REMOVED lines=10> */
.L_x_36:
[----:B------:R-:W-:Y:S05]  /*1c20*/  BSYNC B0 ;  /* 0x0000000000007941 */ /* 0x000fea0003800000 */
.L_x_35:
        /* <DEDUP_REMOVED lines=12> */
.L_x_38:
[----:B------:R-:W-:Y:S05]  /*1cf0*/  BSYNC B0 ;  /* 0x0000000000007941 */ /* 0x000fea0003800000 */
.L_x_37:
        /* <DEDUP_REMOVED lines=12> */
.L_x_40:
[----:B------:R-:W-:Y:S05]  /*1dc0*/  BSYNC B0 ;  /* 0x0000000000007941 */ /* 0x000fea0003800000 */
.L_x_39:
        /* <DEDUP_REMOVED lines=9> */
.L_x_42:
[----:B------:R-:W-:Y:S05]  /*1e60*/  BSYNC B0 ;  /* 0x0000000000007941 */ /* 0x000fea0003800000 */
.L_x_41:
        /* <DEDUP_REMOVED lines=10> */
.L_x_44:
[----:B------:R-:W-:Y:S05]  /*1f10*/  BSYNC B0 ;  /* 0x0000000000007941 */ /* 0x000fea0003800000 */
.L_x_43:
        /* <DEDUP_REMOVED lines=12> */
.L_x_46:
[----:B------:R-:W-:Y:S05]  /*1fe0*/  BSYNC B0 ;  /* 0x0000000000007941 */ /* 0x000fea0003800000 */
.L_x_45:
        /* <DEDUP_REMOVED lines=12> */
.L_x_48:
[----:B------:R-:W-:Y:S05]  /*20b0*/  BSYNC B0 ;  /* 0x0000000000007941 */ /* 0x000fea0003800000 */
.L_x_47:
        /* <DEDUP_REMOVED lines=9> */
.L_x_50:
[----:B------:R-:W-:Y:S05]  /*2150*/  BSYNC B0 ;  /* 0x0000000000007941 */ /* 0x000fea0003800000 */
.L_x_49:
        /* <DEDUP_REMOVED lines=10> */
.L_x_52:
[----:B------:R-:W-:Y:S05]  /*2200*/  BSYNC B0 ;  /* 0x0000000000007941 */ /* 0x000fea0003800000 */
.L_x_51:
        /* <DEDUP_REMOVED lines=12> */
.L_x_54:
[----:B------:R-:W-:Y:S05]  /*22d0*/  BSYNC B0 ;  /* 0x0000000000007941 */ /* 0x000fea0003800000 */
.L_x_53:
        /* <DEDUP_REMOVED lines=12> */
.L_x_56:
[----:B------:R-:W-:Y:S05]  /*23a0*/  BSYNC B0 ;  /* 0x0000000000007941 */ /* 0x000fea0003800000 */
.L_x_55:
        /* <DEDUP_REMOVED lines=9> */
.L_x_58:
[----:B------:R-:W-:Y:S05]  /*2440*/  BSYNC B0 ;  /* 0x0000000000007941 */ /* 0x000fea0003800000 */
.L_x_57:
        /* <DEDUP_REMOVED lines=10> */
.L_x_60:
[----:B------:R-:W-:Y:S05]  /*24f0*/  BSYNC B0 ;  /* 0x0000000000007941 */ /* 0x000fea0003800000 */
.L_x_59:
        /* <DEDUP_REMOVED lines=12> */
.L_x_62:
[----:B------:R-:W-:Y:S05]  /*25c0*/  BSYNC B0 ;  /* 0x0000000000007941 */ /* 0x000fea0003800000 */
.L_x_61:
        /* <DEDUP_REMOVED lines=12> */
.L_x_64:
[----:B------:R-:W-:Y:S05]  /*2690*/  BSYNC B0 ;  /* 0x0000000000007941 */ /* 0x000fea0003800000 */
.L_x_63:
        /* <DEDUP_REMOVED lines=9> */
.L_x_66:
[----:B------:R-:W-:Y:S05]  /*2730*/  BSYNC B0 ;  /* 0x0000000000007941 */ /* 0x000fea0003800000 */
.L_x_65:
        /* <DEDUP_REMOVED lines=10> */
.L_x_68:
[----:B------:R-:W-:Y:S05]  /*27e0*/  BSYNC B0 ;  /* 0x0000000000007941 */ /* 0x000fea0003800000 */
.L_x_67:
        /* <DEDUP_REMOVED lines=12> */
.L_x_70:
[----:B------:R-:W-:Y:S05]  /*28b0*/  BSYNC B0 ;  /* 0x0000000000007941 */ /* 0x000fea0003800000 */
.L_x_69:
        /* <DEDUP_REMOVED lines=12> */
.L_x_72:
[----:B------:R-:W-:Y:S05]  /*2980*/  BSYNC B0 ;  /* 0x0000000000007941 */ /* 0x000fea0003800000 */
.L_x_71:
        /* <DEDUP_REMOVED lines=9> */
.L_x_74:
[----:B------:R-:W-:Y:S05]  /*2a20*/  BSYNC B0 ;  /* 0x0000000000007941 */ /* 0x000fea0003800000 */
.L_x_73:
        /* <DEDUP_REMOVED lines=10> */
.L_x_76:
[----:B------:R-:W-:Y:S05]  /*2ad0*/  BSYNC B0 ;  /* 0x0000000000007941 */ /* 0x000fea0003800000 */
.L_x_75:
        /* <DEDUP_REMOVED lines=12> */
.L_x_78:
[----:B------:R-:W-:Y:S05]  /*2ba0*/  BSYNC B0 ;  /* 0x0000000000007941 */ /* 0x000fea0003800000 */
.L_x_77:
[----:B-----5:R-:W-:Y:S01]  /*2bb0*/  HADD2.F32 R3, -RZ, R18.H0_H0 ;  /* 0x20000012ff037230 */ /* 0x020fe20000004100 */
[----:B------:R-:W-:Y:S01]  /*2bc0*/  ISETP.GT.AND P0, PT, R4, 0x8, P0 ;  /* 0x000000080400780c */ /* 0x000fe20000704270 */
[----:B------:R-:W-:Y:S03]  /*2bd0*/  BSSY B0, `(.L_x_79) ;  /* 0x0000007000007945 */ /* 0x000fe60003800000 */
[----:B01-34-:R-:W-:-:S04]  /*2be0*/  FMUL R6, R3, R2 ;  /* 0x0000000203067220 */ /* 0x01bfc80000400000 */
[----:B------:R-:W-:-:S05]  /*2bf0*/  FFMA R6, R53, R0, R6 ;  /* 0x0000000035067223 */ /* 0x000fca0000000006 */
[----:B------:R-:W-:-:S05]  /*2c00*/  F2FP.F16.F32.PACK_AB R6, RZ, R6 ;  /* 0x00000006ff06723e */ /* 0x000fca00000000ff */
[----:B------:R0:W-:Y:S01]  /*2c10*/  @P3 STG.E.U16 desc[UR12][R14.64+0x72], R6 ;  /* 0x000072060e003986 */ /* 0x0001e2000c10150c */
[----:B------:R-:W-:Y:S05]  /*2c20*/  @!P0 BRA `(.L_x_80) ;  /* 0x0000000000048947 */ /* 0x000fea0003800000 */
[----:B------:R1:W5:Y:S02]  /*2c30*/  LDG.E.LTC128B.U16 R18, desc[UR12][R8.64+0x70] ;  /* 0x0000700c08127981 */ /* 0x000364000c1e1520 */
.L_x_80:
[----:B------:R-:W-:Y:S05]  /*2c40*/  BSYNC B0 ;  /* 0x0000000000007941 */ /* 0x000fea0003800000 */
.L_x_79:
[----:B-----5:R-:W-:Y:S01]  /*2c50*/  HADD2.F32 R3, -RZ, R18.H0_H0 ;  /* 0x20000012ff037230 */ /* 0x020fe20000004100 */
[----:B------:R-:W-:Y:S01]  /*2c60*/  ISETP.GT.AND P1, PT, R4, 0x8, P1 ;  /* 0x000000080400780c */ /* 0x000fe20000f24270 */
[----:B------:R-:W-:Y:S01]  /*2c70*/  @P0 IMAD.MOV.U32 R4, RZ, RZ, R10 ;  /* 0x000000ffff040224 */ /* 0x000fe200078e000a */
[----:B------:R-:W-:Y:S01]  /*2c80*/  BSSY B0, `(.L_x_81) ;  /* 0x0000008000007945 */ /* 0x000fe20003800000 */
[----:B------:R-:W-:Y:S02]  /*2c90*/  @P0 IMAD.MOV.U32 R5, RZ, RZ, R11 ;  /* 0x000000ffff050224 */ /* 0x000fe400078e000b */
[----:B------:R-:W-:-:S04]  /*2ca0*/  FMUL R3, R3, R2 ;  /* 0x0000000203037220 */ /* 0x000fc80000400000 */
[----:B------:R-:W-:-:S05]  /*2cb0*/  FFMA R3, R54, R0, R3 ;  /* 0x0000000036037223 */ /* 0x000fca0000000003 */
[----:B------:R-:W-:-:S05]  /*2cc0*/  F2FP.F16.F32.PACK_AB R3, RZ, R3 ;  /* 0x00000003ff03723e */ /* 0x000fca00000000ff */
[----:B------:R3:W-:Y:S01]  /*2cd0*/  @P0 STG.E.U16 desc[UR12][R4.64+0x70], R3 ;  /* 0x0000700304000986 */ /* 0x0007e2000c10150c */
[----:B------:R-:W-:Y:S05]  /*2ce0*/  @!P1 BRA `(.L_x_82) ;  /* 0x0000000000049947 */ /* 0x000fea0003800000 */
[----:B------:R4:W5:Y:S02]  /*2cf0*/  LDG.E.LTC128B.U16 R18, desc[UR12][R8.64+0x72] ;  /* 0x0000720c08127981 */ /* 0x000964000c1e1520 */
.L_x_82:
[----:B------:R-:W-:Y:S05]  /*2d00*/  BSYNC B0 ;  /* 0x0000000000007941 */ /* 0x000fea0003800000 */
.L_x_81:
[----:B---3-5:R-:W-:-:S05]  /*2d10*/  HADD2.F32 R3, -RZ, R18.H0_H0 ;  /* 0x20000012ff037230 */ /* 0x028fca0000004100 */
[----:B------:R-:W-:-:S04]  /*2d20*/  FMUL R2, R3, R2 ;  /* 0x0000000203027220 */ /* 0x000fc80000400000 */
[----:B------:R-:W-:Y:S01]  /*2d30*/  FFMA R2, R55, R0, R2 ;  /* 0x0000000037027223 */ /* 0x000fe20000000002 */
[----:B------:R-:W-:Y:S06]  /*2d40*/  @!P1 EXIT ;  /* 0x000000000000994d */ /* 0x000fec0003800000 */
[----:B------:R-:W-:-:S05]  /*2d50*/  F2FP.F16.F32.PACK_AB R2, RZ, R2 ;  /* 0x00000002ff02723e */ /* 0x000fca00000000ff */
[----:B------:R-:W-:Y:S01]  /*2d60*/  STG.E.U16 desc[UR12][R10.64+0x72], R2 ;  /* 0x000072020a007986 */ /* 0x000fe2000c10150c */
[----:B------:R-:W-:Y:S05]  /*2d70*/  EXIT ;  /* 0x000000000000794d */ /* 0x000fea0003800000 */
.L_x_22:
[----:B------:R-:W-:Y:S01]  /*2d80*/  ISETP.GT.AND P3, PT, R3, 0x1, PT ;  /* 0x000000010300780c */ /* 0x000fe20003f64270 */
[----:B------:R-:W-:Y:S01]  /*2d90*/  ULDC.64 UR4, c[0x0][0x5c8] ;  /* 0x0001720000047ab9 */ /* 0x000fe20000000a00 */
[-C--:B------:R-:W-:Y:S01]  /*2da0*/  FMUL R24, R24, R0.reuse ;  /* 0x0000000018187220 */ /* 0x080fe20000400000 */
[-C--:B------:R-:W-:Y:S01]  /*2db0*/  FMUL R25, R25, R0.reuse ;  /* 0x0000000019197220 */ /* 0x080fe20000400000 */
[----:B------:R-:W-:Y:S01]  /*2dc0*/  ISETP.GT.AND P4, PT, R4, RZ, P3 ;  /* 0x000000ff0400720c */ /* 0x000fe20001f84270 */
[-C--:B------:R-:W-:Y:S01]  /*2dd0*/  FMUL R26, R26, R0.reuse ;  /* 0x000000001a1a7220 */ /* 0x080fe20000400000 */
[----:B------:R-:W-:Y:S01]  /*2de0*/  LEA R6, P1, R12, UR4, 0x1 ;  /* 0x000000040c067c11 */ /* 0x000fe2000f8208ff */
[----:B------:R-:W-:Y:S01]  /*2df0*/  FMUL R27, R27, R0 ;  /* 0x000000001b1b7220 */ /* 0x000fe20000400000 */
[----:B------:R-:W-:Y:S01]  /*2e00*/  F2FP.F16.F32.PACK_AB R24, RZ, R24 ;  /* 0x00000018ff18723e */ /* 0x000fe200000000ff */
[-C--:B------:R-:W-:Y:S01]  /*2e10*/  FMUL R28, R28, R0.reuse ;  /* 0x000000001c1c7220 */ /* 0x080fe20000400000 */
[----:B------:R-:W-:Y:S01]  /*2e20*/  LEA.HI.X R7, R12, UR5, R19, 0x1, P1 ;  /* 0x000000050c077c11 */ /* 0x000fe200088f0c13 */
[-C--:B------:R-:W-:Y:S01]  /*2e30*/  FMUL R29, R29, R0.reuse ;  /* 0x000000001d1d7220 */ /* 0x080fe20000400000 */
[----:B------:R-:W-:Y:S01]  /*2e40*/  F2FP.F16.F32.PACK_AB R25, RZ, R25 ;  /* 0x00000019ff19723e */ /* 0x000fe200000000ff */
[-C--:B------:R-:W-:Y:S01]  /*2e50*/  FMUL R30, R30, R0.reuse ;  /* 0x000000001e1e7220 */ /* 0x080fe20000400000 */
[----:B------:R-:W-:Y:S01]  /*2e60*/  SHF.L.U64.HI R5, R17, 0x1, R16 ;  /* 0x0000000111057819 */ /* 0x000fe20000010210 */
[----:B------:R-:W-:Y:S01]  /*2e70*/  @P2 STG.E.U16 desc[UR12][R6.64], R24 ;  /* 0x0000001806002986 */ /* 0x000fe2000c10150c */
[----:B------:R-:W-:Y:S01]  /*2e80*/  ISETP.GT.AND P2, PT, R4, 0x8, P0 ;  /* 0x000000080400780c */ /* 0x000fe20000744270 */
[----:B------:R-:W-:Y:S01]  /*2e90*/  FMUL R31, R31, R0 ;  /* 0x000000001f1f7220 */ /* 0x000fe20000400000 */
[----:B------:R-:W-:Y:S01]  /*2ea0*/  ISETP.GT.AND P1, PT, R3, 0x8, PT ;  /* 0x000000080300780c */ /* 0x000fe20003f24270 */
[----:B------:R-:W-:Y:S01]  /*2eb0*/  @P4 STG.E.U16 desc[UR12][R6.64+0x2], R25 ;  /* 0x0000021906004986 */ /* 0x000fe2000c10150c */
[----:B------:R-:W-:Y:S01]  /*2ec0*/  LEA R8, P4, R17, R6, 0x1 ;  /* 0x0000000611087211 */ /* 0x000fe200078808ff */
[-C--:B------:R-:W-:Y:S01]  /*2ed0*/  FMUL R32, R32, R0.reuse ;  /* 0x0000000020207220 */ /* 0x080fe20000400000 */
[C---:B------:R-:W-:Y:S01]  /*2ee0*/  ISETP.GT.AND P3, PT, R4.reuse, 0x8, P3 ;  /* 0x000000080400780c */ /* 0x040fe20001f64270 */
[-C--:B------:R-:W-:Y:S01]  /*2ef0*/  FMUL R33, R33, R0.reuse ;  /* 0x0000000021217220 */ /* 0x080fe20000400000 */
[----:B------:R-:W-:Y:S01]  /*2f00*/  ISETP.GT.AND P0, PT, R3, 0x9, PT ;  /* 0x000000090300780c */ /* 0x000fe20003f04270 */
[----:B------:R-:W-:Y:S01]  /*2f10*/  IMAD.X R9, R5, 0x1, R7, P4 ;  /* 0x0000000105097824 */ /* 0x000fe200020e0607 */
[----:B------:R-:W-:Y:S01]  /*2f20*/  ISETP.GT.AND P5, PT, R4, RZ, P1 ;  /* 0x000000ff0400720c */ /* 0x000fe20000fa4270 */
[-C--:B------:R-:W-:Y:S01]  /*2f30*/  FMUL R34, R34, R0.reuse ;  /* 0x0000000022227220 */ /* 0x080fe20000400000 */
[----:B------:R-:W-:Y:S01]  /*2f40*/  ISETP.GT.AND P4, PT, R4, RZ, P0 ;  /* 0x000000ff0400720c */ /* 0x000fe20000784270 */
[----:B------:R-:W-:Y:S01]  /*2f50*/  FMUL R35, R35, R0 ;  /* 0x0000000023237220 */ /* 0x000fe20000400000 */
[----:B------:R-:W-:Y:S01]  /*2f60*/  F2FP.F16.F32.PACK_AB R26, RZ, R26 ;  /* 0x0000001aff1a723e */ /* 0x000fe200000000ff */
[-C--:B------:R-:W-:Y:S01]  /*2f70*/  FMUL R36, R36, R0.reuse ;  /* 0x0000000024247220 */ /* 0x080fe20000400000 */
[----:B------:R-:W-:Y:S01]  /*2f80*/  F2FP.F16.F32.PACK_AB R27, RZ, R27 ;  /* 0x0000001bff1b723e */ /* 0x000fe200000000ff */
[----:B------:R-:W-:Y:S01]  /*2f90*/  FMUL R37, R37, R0 ;  /* 0x0000000025257220 */ /* 0x000fe20000400000 */
[----:B------:R-:W-:Y:S01]  /*2fa0*/  F2FP.F16.F32.PACK_AB R28, RZ, R28 ;  /* 0x0000001cff1c723e */ /* 0x000fe200000000ff */
[----:B------:R-:W-:Y:S01]  /*2fb0*/  @P2 STG.E.U16 desc[UR12][R8.64], R26 ;  /* 0x0000001a08002986 */ /* 0x000fe2000c10150c */
[----:B------:R-:W-:Y:S01]  /*2fc0*/  F2FP.F16.F32.PACK_AB R29, RZ, R29 ;  /* 0x0000001dff1d723e */ /* 0x000fe200000000ff */
[-C--:B------:R-:W-:Y:S01]  /*2fd0*/  FMUL R38, R38, R0.reuse ;  /* 0x0000000026267220 */ /* 0x080fe20000400000 */
[C---:B------:R-:W-:Y:S01]  /*2fe0*/  ISETP.GT.AND P1, PT, R4.reuse, 0x8, P1 ;  /* 0x000000080400780c */ /* 0x040fe20000f24270 */
[----:B------:R-:W-:Y:S01]  /*2ff0*/  @P3 STG.E.U16 desc[UR12][R8.64+0x2], R27 ;  /* 0x0000021b08003986 */ /* 0x000fe2000c10150c */
[----:B------:R-:W-:Y:S01]  /*3000*/  ISETP.GT.AND P3, PT, R3, 0x10, PT ;  /* 0x000000100300780c */ /* 0x000fe20003f64270 */
[-C--:B------:R-:W-:Y:S01]  /*3010*/  FMUL R39, R39, R0.reuse ;  /* 0x0000000027277220 */ /* 0x080fe20000400000 */
[----:B------:R-:W-:Y:S01]  /*3020*/  ISETP.GT.AND P2, PT, R4, 0x8, P0 ;  /* 0x000000080400780c */ /* 0x000fe20000744270 */
[----:B------:R-:W-:Y:S01]  /*3030*/  @P5 STG.E.U16 desc[UR12][R6.64+0x10], R28 ;  /* 0x0000101c06005986 */ /* 0x000fe2000c10150c */
[----:B------:R-:W-:Y:S01]  /*3040*/  ISETP.GT.AND P0, PT, R3, 0x11, PT ;  /* 0x000000110300780c */ /* 0x000fe20003f04270 */
[----:B------:R-:W-:Y:S01]  /*3050*/  FMUL R40, R40, R0 ;  /* 0x0000000028287220 */ /* 0x000fe20000400000 */
[----:B------:R-:W-:Y:S01]  /*3060*/  F2FP.F16.F32.PACK_AB R30, RZ, R30 ;  /* 0x0000001eff1e723e */ /* 0x000fe200000000ff */
[----:B------:R-:W-:Y:S01]  /*3070*/  @P4 STG.E.U16 desc[UR12][R6.64+0x12], R29 ;  /* 0x0000121d06004986 */ /* 0x000fe2000c10150c */
[C---:B------:R-:W-:Y:S01]  /*3080*/  ISETP.GT.AND P4, PT, R4.reuse, RZ, P3 ;  /* 0x000000ff0400720c */ /* 0x040fe20001f84270 */
[-C--:B------:R-:W-:Y:S01]  /*3090*/  FMUL R41, R41, R0.reuse ;  /* 0x0000000029297220 */ /* 0x080fe20000400000 */
[----:B------:R-:W-:Y:S01]  /*30a0*/  ISETP.GT.AND P5, PT, R4, RZ, P0 ;  /* 0x000000ff0400720c */ /* 0x000fe200007a4270 */
[----:B------:R-:W-:Y:S01]  /*30b0*/  @P1 STG.E.U16 desc[UR12][R8.64+0x10], R30 ;  /* 0x0000101e08001986 */ /* 0x000fe2000c10150c */
[----:B------:R-:W-:Y:S01]  /*30c0*/  F2FP.F16.F32.PACK_AB R31, RZ, R31 ;  /* 0x0000001fff1f723e */ /* 0x000fe200000000ff */
[----:B------:R-:W-:Y:S01]  /*30d0*/  FMUL R42, R42, R0 ;  /* 0x000000002a2a7220 */ /* 0x000fe20000400000 */
[----:B------:R-:W-:Y:S01]  /*30e0*/  F2FP.F16.F32.PACK_AB R32, RZ, R32 ;  /* 0x00000020ff20723e */ /* 0x000fe200000000ff */
[-C--:B------:R-:W-:Y:S01]  /*30f0*/  FMUL R43, R43, R0.reuse ;  /* 0x000000002b2b7220 */ /* 0x080fe20000400000 */
[----:B------:R-:W-:Y:S01]  /*3100*/  F2FP.F16.F32.PACK_AB R33, RZ, R33 ;  /* 0x00000021ff21723e */ /* 0x000fe200000000ff */
[----:B------:R-:W-:Y:S01]  /*3110*/  @P2 STG.E.U16 desc[UR12][R8.64+0x12], R31 ;  /* 0x0000121f08002986 */ /* 0x000fe2000c10150c */
[----:B------:R-:W-:Y:S01]  /*3120*/  ISETP.GT.AND P3, PT, R4, 0x8, P3 ;  /* 0x000000080400780c */ /* 0x000fe20001f64270 */
[-C--:B------:R-:W-:Y:S01]  /*3130*/  FMUL R44, R44, R0.reuse ;  /* 0x000000002c2c7220 */ /* 0x080fe20000400000 */
[----:B------:R-:W-:Y:S01]  /*3140*/  ISETP.GT.AND P1, PT, R3, 0x18, PT ;  /* 0x000000180300780c */ /* 0x000fe20003f24270 */
[----:B------:R-:W-:Y:S01]  /*3150*/  @P4 STG.E.U16 desc[UR12][R6.64+0x20], R32 ;  /* 0x0000202006004986 */ /* 0x000fe2000c10150c */
[C---:B------:R-:W-:Y:S01]  /*3160*/  ISETP.GT.AND P0, PT, R4.reuse, 0x8, P0 ;  /* 0x000000080400780c */ /* 0x040fe20000704270 */
[-C--:B------:R-:W-:Y:S01]  /*3170*/  FMUL R45, R45, R0.reuse ;  /* 0x000000002d2d7220 */ /* 0x080fe20000400000 */
[----:B------:R-:W-:Y:S01]  /*3180*/  ISETP.GT.AND P2, PT, R3, 0x19, PT ;  /* 0x000000190300780c */ /* 0x000fe20003f44270 */
[----:B------:R-:W-:Y:S01]  /*3190*/  @P5 STG.E.U16 desc[UR12][R6.64+0x22], R33 ;  /* 0x0000222106005986 */ /* 0x000fe2000c10150c */
        /* <DEDUP_REMOVED lines=12> */
[----:B------:R-:W-:Y:S01]  /*3260*/  ISETP.GT.AND P3, PT, R3, 0x20, PT ;  /* 0x000000200300780c */ /* 0x000fe20003f64270 */
[----:B------:R-:W-:Y:S01]  /*3270*/  @P0 STG.E.U16 desc[UR12][R8.64+0x22], R35 ;  /* 0x0000222308000986 */ /* 0x000fe2000c10150c */
[C---:B------:R-:W-:Y:S01]  /*3280*/  ISETP.GT.AND P1, PT, R4.reuse, 0x8, P1 ;  /* 0x000000080400780c */ /* 0x040fe20000f24270 */
[-C--:B------:R-:W-:Y:S01]  /*3290*/  FMUL R51, R51, R0.reuse ;  /* 0x0000000033337220 */ /* 0x080fe20000400000 */
[----:B------:R-:W-:Y:S01]  /*32a0*/  ISETP.GT.AND P0, PT, R3, 0x21, PT ;  /* 0x000000210300780c */ /* 0x000fe20003f04270 */
[----:B------:R-:W-:Y:S01]  /*32b0*/  @P4 STG.E.U16 desc[UR12][R6.64+0x30], R36 ;  /* 0x0000302406004986 */ /* 0x000fe2000c10150c */
[----:B------:R-:W-:Y:S01]  /*32c0*/  ISETP.GT.AND P2, PT, R4, 0x8, P2 ;  /* 0x000000080400780c */ /* 0x000fe20001744270 */
[-C--:B------:R-:W-:Y:S01]  /*32d0*/  FMUL R52, R52, R0.reuse ;  /* 0x0000000034347220 */ /* 0x080fe20000400000 */
[C---:B------:R-:W-:Y:S01]  /*32e0*/  ISETP.GT.AND P4, PT, R4.reuse, RZ, P3 ;  /* 0x000000ff0400720c */ /* 0x040fe20001f84270 */
[----:B------:R-:W-:Y:S01]  /*32f0*/  @P5 STG.E.U16 desc[UR12][R6.64+0x32], R37 ;  /* 0x0000322506005986 */ /* 0x000fe2000c10150c */
        /* <DEDUP_REMOVED lines=8> */
[----:B------:R-:W-:-:S02]  /*3380*/  F2FP.F16.F32.PACK_AB R41, RZ, R41 ;  /* 0x00000029ff29723e */ /* 0x000fc400000000ff */
[C---:B------:R-:W-:Y:S01]  /*3390*/  ISETP.GT.AND P3, PT, R4.reuse, 0x8, P3 ;  /* 0x000000080400780c */ /* 0x040fe20001f64270 */
[----:B------:R-:W-:Y:S01]  /*33a0*/  @P2 STG.E.U16 desc[UR12][R8.64+0x32], R39 ;  /* 0x0000322708002986 */ /* 0x000fe2000c10150c */
[----:B------:R-:W-:Y:S02]  /*33b0*/  ISETP.GT.AND P0, PT, R4, 0x8, P0 ;  /* 0x000000080400780c */ /* 0x000fe40000704270 */
[----:B------:R-:W-:Y:S01]  /*33c0*/  F2FP.F16.F32.PACK_AB R42, RZ, R42 ;  /* 0x0000002aff2a723e */ /* 0x000fe200000000ff */
[----:B------:R-:W-:Y:S01]  /*33d0*/  @P4 STG.E.U16 desc[UR12][R6.64+0x40], R40 ;  /* 0x0000402806004986 */ /* 0x000fe2000c10150c */
[C---:B------:R-:W-:Y:S02]  /*33e0*/  ISETP.GT.AND P4, PT, R3.reuse, 0x28, PT ;  /* 0x000000280300780c */ /* 0x040fe40003f84270 */
[----:B------:R-:W-:Y:S01]  /*33f0*/  F2FP.F16.F32.PACK_AB R43, RZ, R43 ;  /* 0x0000002bff2b723e */ /* 0x000fe200000000ff */
[----:B------:R-:W-:Y:S01]  /*3400*/  @P5 STG.E.U16 desc[UR12][R6.64+0x42], R41 ;  /* 0x0000422906005986 */ /* 0x000fe2000c10150c */
[----:B------:R-:W-:-:S02]  /*3410*/  ISETP.GT.AND P5, PT, R3, 0x29, PT ;  /* 0x000000290300780c */ /* 0x000fc40003fa4270 */
[C---:B------:R-:W-:Y:S01]  /*3420*/  ISETP.GT.AND P1, PT, R4.reuse, RZ, P4 ;  /* 0x000000ff0400720c */ /* 0x040fe20002724270 */
[----:B------:R-:W-:Y:S01]  /*3430*/  @P3 STG.E.U16 desc[UR12][R8.64+0x40], R42 ;  /* 0x0000402a08003986 */ /* 0x000fe2000c10150c */
[----:B------:R-:W-:Y:S02]  /*3440*/  ISETP.GT.AND P6, PT, R4, RZ, P5 ;  /* 0x000000ff0400720c */ /* 0x000fe40002fc4270 */
[----:B------:R-:W-:Y:S01]  /*3450*/  F2FP.F16.F32.PACK_AB R44, RZ, R44 ;  /* 0x0000002cff2c723e */ /* 0x000fe200000000ff */
[----:B------:R-:W-:Y:S01]  /*3460*/  @P0 STG.E.U16 desc[UR12][R8.64+0x42], R43 ;  /* 0x0000422b08000986 */ /* 0x000fe2000c10150c */
[C---:B------:R-:W-:Y:S02]  /*3470*/  ISETP.GT.AND P3, PT, R3.reuse, 0x30, PT ;  /* 0x000000300300780c */ /* 0x040fe40003f64270 */
[C---:B------:R-:W-:Y:S02]  /*3480*/  ISETP.GT.AND P2, PT, R3.reuse, 0x31, PT ;  /* 0x000000310300780c */ /* 0x040fe40003f44270 */
[----:B------:R-:W-:-:S02]  /*3490*/  ISETP.GT.AND P0, PT, R3, 0x39, PT ;  /* 0x000000390300780c */ /* 0x000fc40003f04270 */
[C---:B------:R-:W-:Y:S01]  /*34a0*/  ISETP.GT.AND P4, PT, R4.reuse, 0x8, P4 ;  /* 0x000000080400780c */ /* 0x040fe20002784270 */
[----:B------:R-:W-:Y:S01]  /*34b0*/  @P1 STG.E.U16 desc[UR12][R6.64+0x50], R44 ;  /* 0x0000502c06001986 */ /* 0x000fe2000c10150c */
[----:B------:R-:W-:Y:S01]  /*34c0*/  ISETP.GT.AND P1, PT, R3, 0x38, PT ;  /* 0x000000380300780c */ /* 0x000fe20003f24270 */
[----:B------:R-:W-:Y:S01]  /*34d0*/  @P6 IMAD.MOV.U32 R2, RZ, RZ, R6 ;  /* 0x000000ffff026224 */ /* 0x000fe200078e0006 */
[----:B------:R-:W-:Y:S01]  /*34e0*/  F2FP.F16.F32.PACK_AB R45, RZ, R45 ;  /* 0x0000002dff2d723e */ /* 0x000fe200000000ff */
[----:B------:R-:W-:Y:S01]  /*34f0*/  @P6 IMAD.MOV.U32 R3, RZ, RZ, R7 ;  /* 0x000000ffff036224 */ /* 0x000fe200078e0007 */
[----:B------:R-:W-:Y:S02]  /*3500*/  F2FP.F16.F32.PACK_AB R46, RZ, R46 ;  /* 0x0000002eff2e723e */ /* 0x000fe400000000ff */
[----:B------:R-:W-:Y:S02]  /*3510*/  F2FP.F16.F32.PACK_AB R47, RZ, R47 ;  /* 0x0000002fff2f723e */ /* 0x000fe400000000ff */
[----:B------:R0:W-:Y:S01]  /*3520*/  @P6 STG.E.U16 desc[UR12][R2.64+0x52], R45 ;  /* 0x0000522d02006986 */ /* 0x0001e2000c10150c */
[----:B------:R-:W-:-:S02]  /*3530*/  ISETP.GT.AND P6, PT, R4, 0x8, P5 ;  /* 0x000000080400780c */ /* 0x000fc40002fc4270 */
[C---:B------:R-:W-:Y:S02]  /*3540*/  ISETP.GT.AND P5, PT, R4.reuse, RZ, P3 ;  /* 0x000000ff0400720c */ /* 0x040fe40001fa4270 */
[----:B------:R-:W-:Y:S02]  /*3550*/  ISETP.GT.AND P3, PT, R4, 0x8, P3 ;  /* 0x000000080400780c */ /* 0x000fe40001f64270 */
[----:B------:R-:W-:Y:S02]  /*3560*/  F2FP.F16.F32.PACK_AB R48, RZ, R48 ;  /* 0x00000030ff30723e */ /* 0x000fe400000000ff */
[----:B------:R-:W-:Y:S02]  /*3570*/  F2FP.F16.F32.PACK_AB R49, RZ, R49 ;  /* 0x00000031ff31723e */ /* 0x000fe400000000ff */
[----:B------:R-:W-:Y:S01]  /*3580*/  F2FP.F16.F32.PACK_AB R50, RZ, R50 ;  /* 0x00000032ff32723e */ /* 0x000fe200000000ff */
[----:B0-----:R-:W-:Y:S01]  /*3590*/  @P4 IMAD.MOV.U32 R2, RZ, RZ, R8 ;  /* 0x000000ffff024224 */ /* 0x001fe200078e0008 */
[----:B------:R-:W-:Y:S01]  /*35a0*/  F2FP.F16.F32.PACK_AB R51, RZ, R51 ;  /* 0x00000033ff33723e */ /* 0x000fe200000000ff */
[----:B------:R-:W-:Y:S01]  /*35b0*/  @P4 IMAD.MOV.U32 R3, RZ, RZ, R9 ;  /* 0x000000ffff034224 */ /* 0x000fe200078e0009 */
[----:B------:R-:W-:-:S02]  /*35c0*/  F2FP.F16.F32.PACK_AB R52, RZ, R52 ;  /* 0x00000034ff34723e */ /* 0x000fc400000000ff */
[----:B------:R-:W-:Y:S02]  /*35d0*/  F2FP.F16.F32.PACK_AB R53, RZ, R53 ;  /* 0x00000035ff35723e */ /* 0x000fe400000000ff */
[----:B------:R0:W-:Y:S01]  /*35e0*/  @P4 STG.E.U16 desc[UR12][R2.64+0x50], R46 ;  /* 0x0000502e02004986 */ /* 0x0001e2000c10150c */
[C---:B------:R-:W-:Y:S02]  /*35f0*/  ISETP.GT.AND P4, PT, R4.reuse, RZ, P2 ;  /* 0x000000ff0400720c */ /* 0x040fe40001784270 */
[----:B------:R-:W-:Y:S02]  /*3600*/  ISETP.GT.AND P2, PT, R4, 0x8, P2 ;  /* 0x000000080400780c */ /* 0x000fe40001744270 */
[----:B------:R-:W-:Y:S01]  /*3610*/  F2FP.F16.F32.PACK_AB R54, RZ, R54 ;  /* 0x00000036ff36723e */ /* 0x000fe200000000ff */
[----:B0-----:R-:W-:Y:S02]  /*3620*/  @P6 IMAD.MOV.U32 R2, RZ, RZ, R8 ;  /* 0x000000ffff026224 */ /* 0x001fe400078e0008 */
[----:B------:R-:W-:-:S05]  /*3630*/  @P6 IMAD.MOV.U32 R3, RZ, RZ, R9 ;  /* 0x000000ffff036224 */ /* 0x000fca00078e0009 */
[----:B------:R0:W-:Y:S01]  /*3640*/  @P6 STG.E.U16 desc[UR12][R2.64+0x52], R47 ;  /* 0x0000522f02006986 */ /* 0x0001e2000c10150c */
[C---:B------:R-:W-:Y:S02]  /*3650*/  ISETP.GT.AND P6, PT, R4.reuse, RZ, P0 ;  /* 0x000000ff0400720c */ /* 0x040fe400007c4270 */
[----:B------:R-:W-:Y:S01]  /*3660*/  ISETP.GT.AND P0, PT, R4, 0x8, P0 ;  /* 0x000000080400780c */ /* 0x000fe20000704270 */
[----:B0-----:R-:W-:Y:S02]  /*3670*/  @P5 IMAD.MOV.U32 R2, RZ, RZ, R6 ;  /* 0x000000ffff025224 */ /* 0x001fe400078e0006 */
[----:B------:R-:W-:-:S05]  /*3680*/  @P5 IMAD.MOV.U32 R3, RZ, RZ, R7 ;  /* 0x000000ffff035224 */ /* 0x000fca00078e0007 */
[----:B------:R0:W-:Y:S01]  /*3690*/  @P5 STG.E.U16 desc[UR12][R2.64+0x60], R48 ;  /* 0x0000603002005986 */ /* 0x0001e2000c10150c */
[C---:B------:R-:W-:Y:S02]  /*36a0*/  ISETP.GT.AND P5, PT, R4.reuse, RZ, P1 ;  /* 0x000000ff0400720c */ /* 0x040fe40000fa4270 */
[----:B------:R-:W-:Y:S01]  /*36b0*/  ISETP.GT.AND P1, PT, R4, 0x8, P1 ;  /* 0x000000080400780c */ /* 0x000fe20000f24270 */
[----:B0-----:R-:W-:Y:S02]  /*36c0*/  @P4 IMAD.MOV.U32 R2, RZ, RZ, R6 ;  /* 0x000000ffff024224 */ /* 0x001fe400078e0006 */
[----:B------:R-:W-:-:S05]  /*36d0*/  @P4 IMAD.MOV.U32 R3, RZ, RZ, R7 ;  /* 0x000000ffff034224 */ /* 0x000fca00078e0007 */
[----:B------:R0:W-:Y:S02]  /*36e0*/  @P4 STG.E.U16 desc[UR12][R2.64+0x62], R49 ;  /* 0x0000623102004986 */ /* 0x0001e4000c10150c */
        /* <DEDUP_REMOVED lines=8> */
[----:B------:R0:W-:Y:S04]  /*3770*/  @P5 STG.E.U16 desc[UR12][R2.64+0x70], R52 ;  /* 0x0000703402005986 */ /* 0x0001e8000c10150c */
[----:B------:R1:W-:Y:S01]  /*3780*/  @P6 STG.E.U16 desc[UR12][R6.64+0x72], R53 ;  /* 0x0000723506006986 */ /* 0x0003e2000c10150c */
[----:B0-----:R-:W-:Y:S02]  /*3790*/  @P1 IMAD.MOV.U32 R2, RZ, RZ, R8 ;  /* 0x000000ffff021224 */ /* 0x001fe400078e0008 */
[----:B------:R-:W-:-:S05]  /*37a0*/  @P1 IMAD.MOV.U32 R3, RZ, RZ, R9 ;  /* 0x000000ffff031224 */ /* 0x000fca00078e0009 */
[----:B------:R1:W-:Y:S01]  /*37b0*/  @P1 STG.E.U16 desc[UR12][R2.64+0x70], R54 ;  /* 0x0000703602001986 */ /* 0x0003e2000c10150c */
[----:B------:R-:W-:Y:S05]  /*37c0*/  @!P0 EXIT ;  /* 0x000000000000894d */ /* 0x000fea0003800000 */
[----:B------:R-:W-:-:S05]  /*37d0*/  F2FP.F16.F32.PACK_AB R0, RZ, R0 ;  /* 0x00000000ff00723e */ /* 0x000fca00000000ff */
[----:B------:R-:W-:Y:S01]  /*37e0*/  STG.E.U16 desc[UR12][R8.64+0x72], R0 ;  /* 0x0000720008007986 */ /* 0x000fe2000c10150c */
[----:B------:R-:W-:Y:S05]  /*37f0*/  EXIT ;  /* 0x000000000000794d */ /* 0x000fea0003800000 */
.L_x_10:
[----:B------:R-:W-:-:S13]  /*3800*/  ISETP.NE.AND P0, PT, R8, RZ, PT ;  /* 0x000000ff0800720c */ /* 0x000fda0003f05270 */
[----:B------:R-:W-:Y:S05]  /*3810*/  @P0 EXIT ;  /* 0x000000000000094d */ /* 0x000fea0003800000 */
[----:B------:R-:W-:-:S13]  /*3820*/  ELECT P0, URZ, PT ;  /* 0x00000000003f782f */ /* 0x000fda0003800000 */
[----:B------:R-:W-:Y:S05]  /*3830*/  @!P0 BRA `(.L_x_83) ;  /* 0x0000000400b88947 */ /* 0x000fea0003800000 */
[----:B------:R-:W-:Y:S02]  /*3840*/  ISETP.GE.AND P0, PT, R6, 0x1, PT ;  /* 0x000000010600780c */ /* 0x000fe40003f06270 */
[----:B------:R-:W-:-:S04]  /*3850*/  SHF.R.S32.HI R9, RZ, 0x1f, R10 ;  /* 0x0000001fff097819 */ /* 0x000fc8000001140a */
[----:B------:R-:W-:-:S07]  /*3860*/  LEA.HI R9, R9, R10, RZ, 0x7 ;  /* 0x0000000a09097211 */ /* 0x000fce00078f38ff */
[----:B------:R-:W-:Y:S05]  /*3870*/  @!P0 BRA `(.L_x_83) ;  /* 0x0000000400a88947 */ /* 0x000fea0003800000 */
[----:B-----5:R-:W0:Y:S01]  /*3880*/  S2R R0, SR_CTAID.X ;  /* 0x0000000000007919 */ /* 0x020e220000002500 */
[----:B------:R-:W-:Y:S01]  /*3890*/  LOP3.LUT R9, R9, 0xffffff80, RZ, 0xc0, !PT ;  /* 0xffffff8009097812 */ /* 0x000fe200078ec0ff */
[----:B------:R-:W-:Y:S01]  /*38a0*/  ULDC UR4, c[0x0][0x384] ;  /* 0x0000e10000047ab9 */ /* 0x000fe20000000800 */
[----:B------:R-:W-:Y:S01]  /*38b0*/  LOP3.LUT P0, RZ, R10, 0x1f, RZ, 0xc0, !PT ;  /* 0x0000001f0aff7812 */ /* 0x000fe2000780c0ff */
[----:B------:R-:W1:Y:S01]  /*38c0*/  S2R R11, SR_CTAID.Y ;  /* 0x00000000000b7919 */ /* 0x000e620000002600 */
[----:B------:R-:W-:Y:S01]  /*38d0*/  IMAD R4, R4, R5, RZ ;  /* 0x0000000504047224 */ /* 0x000fe200078e02ff */
[----:B------:R-:W-:Y:S01]  /*38e0*/  ULDC UR5, c[0x0][0x388] ;  /* 0x0000e20000057ab9 */ /* 0x000fe20000000800 */
[----:B------:R-:W-:Y:S01]  /*38f0*/  IMAD.IADD R9, R10, 0x1, -R9 ;  /* 0x000000010a097824 */ /* 0x000fe200078e0a09 */
[----:B------:R-:W-:Y:S01]  /*3900*/  LOP3.LUT R20, R3, 0x2, RZ, 0xfc, !PT ;  /* 0x0000000203147812 */ /* 0x000fe200078efcff */
[----:B---3--:R-:W-:Y:S02]  /*3910*/  IMAD.MOV.U32 R2, RZ, RZ, RZ ;  /* 0x000000ffff027224 */ /* 0x008fe400078e00ff */
[----:B------:R-:W-:Y:S01]  /*3920*/  IMAD.MOV.U32 R5, RZ, RZ, 0x1 ;  /* 0x00000001ff057424 */ /* 0x000fe200078e00ff */
[C---:B------:R-:W-:Y:S01]  /*3930*/  ISETP.NE.AND P1, PT, R9.reuse, RZ, PT ;  /* 0x000000ff0900720c */ /* 0x040fe20003f25270 */
[----:B------:R-:W-:Y:S01]  /*3940*/  IMAD.MOV.U32 R10, RZ, RZ, RZ ;  /* 0x000000ffff0a7224 */ /* 0x000fe200078e00ff */
[----:B------:R-:W-:-:S02]  /*3950*/  ISETP.NE.OR P0, PT, R9, RZ, !P0 ;  /* 0x000000ff0900720c */ /* 0x000fc40004705670 */
[----:B------:R-:W-:Y:S01]  /*3960*/  CS2R R8, SRZ ;  /* 0x0000000000087805 */ /* 0x000fe2000001ff00 */
[----:B------:R-:W-:Y:S02]  /*3970*/  IMAD R4, R7, R4, 0x1 ;  /* 0x0000000107047424 */ /* 0x000fe400078e0204 */
[----:B0-----:R-:W-:-:S04]  /*3980*/  IMAD.SHL.U32 R18, R0, 0x40, RZ ;  /* 0x0000004000127824 */ /* 0x001fc800078e00ff */
[----:B------:R-:W-:-:S04]  /*3990*/  IMAD.HI.U32 R0, R18, UR4, RZ ;  /* 0x0000000412007c27 */ /* 0x000fc8000f8e00ff */
[----:B-1----:R-:W-:Y:S01]  /*39a0*/  IMAD.SHL.U32 R19, R11, 0x40, RZ ;  /* 0x000000400b137824 */ /* 0x002fe200078e00ff */
[----:B------:R-:W-:-:S07]  /*39b0*/  SHF.R.U32.HI R0, RZ, UR5, R0 ;  /* 0x00000005ff007c19 */ /* 0x000fce0008011600 */
.L_x_87:
[----:B------:R-:W0:Y:S01]  /*39c0*/  S2R R12, SR_CgaCtaId ;  /* 0x00000000000c7919 */ /* 0x000e220000008800 */
[----:B------:R-:W-:-:S04]  /*39d0*/  MOV R11, 0x400 ;  /* 0x00000400000b7802 */ /* 0x000fc80000000f00 */
[----:B0-----:R-:W-:Y:S02]  /*39e0*/  LEA R21, R12, R11, 0x18 ;  /* 0x0000000b0c157211 */ /* 0x001fe400078ec0ff */
[----:B------:R-:W-:-:S03]  /*39f0*/  SHF.L.U32 R11, R5, 0x1f, RZ ;  /* 0x0000001f050b7819 */ /* 0x000fc600000006ff */
[----:B------:R-:W-:-:S07]  /*3a00*/  IMAD R12, R2, 0x8, R21 ;  /* 0x00000008020c7824 */ /* 0x000fce00078e0215 */
.L_x_84:
[----:B0-----:R0:W1:Y:S02]  /*3a10*/  SYNCS.PHASECHK.TRANS64.TRYWAIT P2, [R12+URZ+0x380e0], R11 ;  /* 0x0380e00b0c0075a7 */ /* 0x001064000804017f */
[----:B-1----:R-:W-:Y:S05]  /*3a20*/  @!P2 NANOSLEEP.SYNCS 0x989680 ;  /* 0x009896800000a95d */ /* 0x002fea0003900000 */
[----:B------:R-:W1:Y:S02]  /*3a30*/  @!P2 SYNCS.PHASECHK.TRANS64 P2, [R12+URZ+0x380e0], R11 ;  /* 0x0380e00b0c00a5a7 */ /* 0x000e64000804007f */
[----:B-1----:R-:W-:Y:S05]  /*3a40*/  @!P2 BRA `(.L_x_84) ;  /* 0xfffffffc00f0a947 */ /* 0x002fea000383ffff */
[----:B0-----:R-:W0:Y:S02]  /*3a50*/  @!P1 LDC R11, c[0x0][0x500] ;  /* 0x00014000ff0b9b82 */ /* 0x001e240000000800 */
[----:B0-----:R0:W-:Y:S02]  /*3a60*/  @!P1 SYNCS.ARRIVE.TRANS64 RZ, [R12+URZ+0x38000], R11 ;  /* 0x0380000b0cff99a7 */ /* 0x0011e4000800003f */
[----:B0-----:R-:W-:-:S04]  /*3a70*/  PRMT R11, R20, 0x9910, RZ ;  /* 0x00009910140b7816 */ /* 0x001fc800000000ff */
[----:B------:R-:W-:-:S13]  /*3a80*/  ISETP.NE.AND P2, PT, R11, 0x2, PT ;  /* 0x000000020b00780c */ /* 0x000fda0003f45270 */
[----:B------:R-:W-:Y:S05]  /*3a90*/  @P2 BRA `(.L_x_85) ;  /* 0x0000000000042947 */ /* 0x000fea0003800000 */
[----:B------:R-:W-:Y:S01]  /*3aa0*/  BPT.TRAP 0x1 ;  /* 0x000000040000795c */ /* 0x000fe20000300000 */
.L_x_85:
[----:B------:R-:W-:Y:S05]  /*3ab0*/  @P0 BRA `(.L_x_86) ;  /* 0x0000000000040947 */ /* 0x000fea0003800000 */
[----:B------:R-:W-:Y:S01]  /*3ac0*/  BPT.TRAP 0x1 ;  /* 0x000000040000795c */ /* 0x000fe20000300000 */
.L_x_86:
[----:B------:R-:W0:Y:S01]  /*3ad0*/  LDC R13, c[0x0][0x380] ;  /* 0x0000e000ff0d7b82 */ /* 0x000e220000000800 */
[----:B------:R-:W-:Y:S01]  /*3ae0*/  R2UR UR4, R0 ;  /* 0x00000000000472ca */ /* 0x000fe200000e0000 */
[----:B------:R-:W-:Y:S01]  /*3af0*/  ULDC UR20, c[0x0][0x38c] ;  /* 0x0000e30000147ab9 */ /* 0x000fe20000000800 */
[----:B------:R-:W-:Y:S01]  /*3b00*/  R2UR UR5, R18 ;  /* 0x00000000120572ca */ /* 0x000fe200000e0000 */
[----:B------:R-:W-:Y:S01]  /*3b10*/  UISETP.NE.AND UP0, UPT, UR20, 0x1, UPT ;  /* 0x000000011400788c */ /* 0x000fe2000bf05270 */
[----:B------:R-:W-:Y:S01]  /*3b20*/  R2UR UR17, R12 ;  /* 0x000000000c1172ca */ /* 0x000fe200000e0000 */
[C---:B------:R-:W-:Y:S01]  /*3b30*/  VIADD R12, R10.reuse, 0x1 ;  /* 0x000000010a0c7836 */ /* 0x040fe20000000000 */
[----:B------:R-:W-:Y:S01]  /*3b40*/  R2UR UR18, R10 ;  /* 0x000000000a1272ca */ /* 0x000fe200000e0000 */
[----:B------:R-:W1:Y:S01]  /*3b50*/  LDC.64 R14, c[0x0][0x3b8] ;  /* 0x0000ee00ff0e7b82 */ /* 0x000e620000000a00 */
[----:B------:R-:W-:Y:S01]  /*3b60*/  R2UR UR10, R21 ;  /* 0x00000000150a72ca */ /* 0x000fe200000e0000 */
[----:B------:R-:W-:Y:S01]  /*3b70*/  VIADD R4, R4, 0xffffffff ;  /* 0xffffffff04047836 */ /* 0x000fe20000000000 */
[----:B------:R-:W-:Y:S01]  /*3b80*/  R2UR UR16, R2 ;  /* 0x00000000021072ca */ /* 0x000fe200000e0000 */
[----:B------:R-:W-:Y:S01]  /*3b90*/  ULDC.64 UR24, c[0x0][0x198] ;  /* 0x0000660000187ab9 */ /* 0x000fe20000000a00 */
[----:B------:R-:W-:Y:S01]  /*3ba0*/  R2UR UR12, R9 ;  /* 0x00000000090c72ca */ /* 0x000fe200000e0000 */
[----:B------:R-:W-:Y:S01]  /*3bb0*/  ULDC.64 UR14, c[0x0][0x3b0] ;  /* 0x0000ec00000e7ab9 */ /* 0x000fe20000000a00 */
[----:B------:R-:W-:Y:S01]  /*3bc0*/  @UP0 ULDC.64 UR8, c[0x0][0x390] ;  /* 0x0000e40000080ab9 */ /* 0x000fe20000000a00 */
[----:B------:R-:W1:Y:S01]  /*3bd0*/  LDC.64 R16, c[0x0][0x3d8] ;  /* 0x0000f600ff107b82 */ /* 0x000e620000000a00 */
[----:B------:R-:W-:Y:S01]  /*3be0*/  R2UR UR11, R19 ;  /* 0x00000000130b72ca */ /* 0x000fe200000e0000 */
[----:B------:R-:W-:Y:S01]  /*3bf0*/  ULDC.64 UR22, c[0x0][0x3d0] ;  /* 0x0000f40000167ab9 */ /* 0x000fe20000000a00 */
[----:B------:R-:W-:Y:S01]  /*3c00*/  R2UR UR13, R8 ;  /* 0x00000000080d72ca */ /* 0x000fe200000e0000 */
[----:B------:R-:W-:Y:S01]  /*3c10*/  VIADD R2, R2, 0x1 ;  /* 0x0000000102027836 */ /* 0x000fe20000000000 */
[----:B------:R-:W-:Y:S01]  /*3c20*/  ISETP.GT.AND P5, PT, R4, 0x1, PT ;  /* 0x000000010400780c */ /* 0x000fe20003fa4270 */
[----:B------:R-:W-:Y:S01]  /*3c30*/  USHF.L.U32 UR18, UR18, 0x5, URZ ;  /* 0x0000000512127899 */ /* 0x000fe2000800063f */
[----:B0-----:R-:W-:Y:S01]  /*3c40*/  ISETP.NE.AND P2, PT, R13, 0x1, PT ;  /* 0x000000010d00780c */ /* 0x001fe20003f45270 */
[----:B------:R-:W-:Y:S01]  /*3c50*/  ULEA UR16, UR16, UR10, 0xc ;  /* 0x0000000a10107291 */ /* 0x000fe2000f8e603f */
[C---:B------:R-:W-:Y:S01]  /*3c60*/  ISETP.NE.AND P4, PT, R2.reuse, 0x1c, PT ;  /* 0x0000001c0200780c */ /* 0x040fe20003f85270 */
[----:B------:R-:W-:Y:S01]  /*3c70*/  UIADD3 UR17, UR17, 0x38000, URZ ;  /* 0x0003800011117890 */ /* 0x000fe2000fffe03f */
[----:B------:R-:W-:Y:S01]  /*3c80*/  UMOV UR26, 0x0 ;  /* 0x00000000001a7882 */ /* 0x000fe20000000000 */
[----:B------:R-:W-:Y:S01]  /*3c90*/  UMOV UR27, 0x10000000 ;  /* 0x10000000001b7882 */ /* 0x000fe20000000000 */
[----:B------:R-:W-:Y:S01]  /*3ca0*/  UMOV UR10, UR18 ;  /* 0x00000012000a7c82 */ /* 0x000fe20008000000 */
[----:B------:R-:W-:-:S06]  /*3cb0*/  SEL R2, R2, RZ, P4 ;  /* 0x000000ff02027207 */ /* 0x000fcc0002000000 */
[----:B------:R-:W-:Y:S01]  /*3cc0*/  @P2 IMAD.U32 R11, RZ, RZ, UR4 ;  /* 0x00000004ff0b2e24 */ /* 0x000fe2000f8e00ff */
[----:B------:R-:W-:Y:S01]  /*3cd0*/  UIADD3 UR4, UP1, UR24, 0xf0, URZ ;  /* 0x000000f018047890 */ /* 0x000fe2000ff3e03f */
[----:B-1----:R-:W-:Y:S01]  /*3ce0*/  IMAD R10, R8, R15, R17 ;  /* 0x0000000f080a7224 */ /* 0x002fe200078e0211 */
[----:B------:R-:W-:Y:S02]  /*3cf0*/  UIADD3 UR24, UP2, UR24, 0x1f0, URZ ;  /* 0x000001f018187890 */ /* 0x000fe4000ff5e03f */
[----:B------:R-:W-:Y:S01]  /*3d00*/  @P2 R2UR UR5, R11 ;  /* 0x000000000b0522ca */ /* 0x000fe200000e0000 */
[----:B------:R-:W-:Y:S01]  /*3d10*/  IMAD R11, R9, R14, R16 ;  /* 0x0000000e090b7224 */ /* 0x000fe200078e0210 */
[----:B------:R-:W-:Y:S01]  /*3d20*/  ISETP.NE.AND P2, PT, R12, R7, PT ;  /* 0x000000070c00720c */ /* 0x000fe20003f45270 */
[----:B------:R-:W0:Y:S03]  /*3d30*/  LDC R14, c[0x0][0x3c8] ;  /* 0x0000f200ff0e7b82 */ /* 0x000e260000000800 */
[----:B------:R-:W-:Y:S01]  /*3d40*/  PRMT R10, R11, 0x40, R10 ;  /* 0x000000400b0a7816 */ /* 0x000fe2000000000a */
[----:B------:R-:W-:-:S06]  /*3d50*/  VIADD R11, R9, 0x1 ;  /* 0x00000001090b7836 */ /* 0x000fcc0000000000 */
[----:B------:R-:W-:Y:S02]  /*3d60*/  UIADD3 UR6, -UR5, URZ, URZ ;  /* 0x0000003f05067290 */ /* 0x000fe4000fffe13f */
[----:B------:R-:W-:Y:S01]  /*3d70*/  UMOV UR21, UR5 ;  /* 0x0000000500157c82 */ /* 0x000fe20008000000 */
[----:B------:R-:W-:-:S03]  /*3d80*/  @P2 IMAD.MOV R11, RZ, RZ, R9 ;  /* 0x000000ffff0b2224 */ /* 0x000fc600078e0209 */
[----:B------:R-:W-:Y:S01]  /*3d90*/  IMAD R13, R13, UR6, R18 ;  /* 0x000000060d0d7c24 */ /* 0x000fe2000f8e0212 */
[----:B------:R-:W-:Y:S02]  /*3da0*/  UIMAD.WIDE.U32 UR6, UR5, UR8, URZ ;  /* 0x00000008050672a5 */ /* 0x000fe4000f8e003f */
[----:B------:R-:W-:Y:S02]  /*3db0*/  UIADD3 UR8, UR16, 0x1c000, URZ ;  /* 0x0001c00010087890 */ /* 0x000fe4000fffe03f */
[----:B------:R-:W-:Y:S01]  /*3dc0*/  @UP0 USHF.R.U32.HI UR21, URZ, UR9, UR7 ;  /* 0x000000093f150299 */ /* 0x000fe20008011607 */
[----:B------:R-:W-:Y:S01]  /*3dd0*/  R2UR UR19, R13 ;  /* 0x000000000d1372ca */ /* 0x000fe200000e0000 */
[----:B------:R-:W-:Y:S01]  /*3de0*/  VIADD R13, R8, 0x1 ;  /* 0x00000001080d7836 */ /* 0x000fe20000000000 */
[----:B------:R-:W-:Y:S01]  /*3df0*/  R2UR UR7, R10 ;  /* 0x000000000a0772ca */ /* 0x000fe200000e0000 */
[----:B------:R-:W-:Y:S01]  /*3e00*/  UIADD3 UR6, -UR21, URZ, URZ ;  /* 0x0000003f15067290 */ /* 0x000fe2000fffe13f */
[C---:B0-----:R-:W-:Y:S01]  /*3e10*/  ISETP.NE.AND P3, PT, R11.reuse, R14, PT ;  /* 0x0000000e0b00720c */ /* 0x041fe20003f65270 */
[----:B------:R-:W-:Y:S01]  /*3e20*/  UMOV UR9, UR17 ;  /* 0x0000001100097c82 */ /* 0x000fe20008000000 */
[----:B------:R-:W-:Y:S01]  /*3e30*/  SEL R10, RZ, 0x1, P4 ;  /* 0x00000001ff0a7807 */ /* 0x000fe20002000000 */
[----:B------:R-:W-:Y:S01]  /*3e40*/  UIMAD UR20, UR20, UR6, UR5 ;  /* 0x00000006141472a4 */ /* 0x000fe2000f8e0205 */
[----:B------:R-:W-:Y:S01]  /*3e50*/  SEL R9, R11, RZ, P3 ;  /* 0x000000ff0b097207 */ /* 0x000fe20001800000 */
[----:B------:R-:W-:Y:S01]  /*3e60*/  UIADD3.X UR5, URZ, UR25, URZ, UP1, !UPT ;  /* 0x000000193f057290 */ /* 0x000fe20008ffe43f */
[----:B------:R-:W-:Y:S01]  /*3e70*/  LOP3.LUT R5, R5, R10, RZ, 0x3c, !PT ;  /* 0x0000000a05057212 */ /* 0x000fe200078e3cff */
[----:B------:R-:W-:Y:S01]  /*3e80*/  UIMAD UR20, UR20, UR15, UR23 ;  /* 0x0000000f141472a4 */ /* 0x000fe2000f8e0217 */
[----:B------:R-:W-:Y:S01]  /*3e90*/  SEL R10, R12, RZ, P2 ;  /* 0x000000ff0c0a7207 */ /* 0x000fe20001000000 */
[----:B------:R-:W-:-:S02]  /*3ea0*/  UIMAD UR19, UR19, UR14, UR22 ;  /* 0x0000000e131372a4 */ /* 0x000fc4000f8e0216 */
[----:B------:R-:W-:Y:S02]  /*3eb0*/  UPRMT UR6, UR7, 0x5410, URZ ;  /* 0x0000541007067896 */ /* 0x000fe4000800003f */
[----:B------:R-:W-:Y:S01]  /*3ec0*/  UIADD3.X UR25, URZ, UR25, URZ, UP2, !UPT ;  /* 0x000000193f197290 */ /* 0x000fe200097fe43f */
[----:B------:R-:W-:-:S04]  /*3ed0*/  @P3 IMAD.MOV R13, RZ, RZ, R8 ;  /* 0x000000ffff0d3224 */ /* 0x000fc800078e0208 */
[----:B------:R-:W-:Y:S02]  /*3ee0*/  IMAD.MOV.U32 R8, RZ, RZ, R13 ;  /* 0x000000ffff087224 */ /* 0x000fe400078e000d */
[----:B------:R0:W-:Y:S02]  /*3ef0*/  UTMALDG.4D.IM2COL [UR16], [UR4], UR6 ;  /* 0x00000010040073b4 */ /* 0x0001e40008058006 */
[----:B------:R0:W-:Y:S02]  /*3f00*/  UTMALDG.4D [UR8], [UR24], desc[UR26] ;  /* 0x00001a08180075b4 */ /* 0x0001e40008019000 */
[----:B0-----:R-:W-:Y:S05]  /*3f10*/  @P5 BRA `(.L_x_87) ;  /* 0xfffffff800a85947 */ /* 0x001fea000383ffff */
.L_x_83:
[----:B------:R-:W-:Y:S01]  /*3f20*/  ISETP.GE.U32.AND P2, PT, R6, 0x1c, PT ;  /* 0x0000001c0600780c */ /* 0x000fe20003f46070 */
[----:B------:R-:W-:Y:S05]  /*3f30*/  WARPSYNC.ALL ;  /* 0x0000000000007948 */ /* 0x000fea0003800000 */
[----:B------:R-:W-:-:S07]  /*3f40*/  ELECT P1, URZ, PT ;  /* 0x00000000003f782f */ /* 0x000fce0003820000 */
[----:B------:R-:W-:-:S05]  /*3f50*/  @P2 SHF.R.U32.HI R4, RZ, 0x2, R6 ;  /* 0x00000002ff042819 */ /* 0x000fca0000011606 */
[----:B------:R-:W-:-:S05]  /*3f60*/  @P2 IMAD.WIDE.U32 R4, R4, 0x24924925, RZ ;  /* 0x2492492504042825 */ /* 0x000fca00078e00ff */
[----:B------:R-:W-:-:S04]  /*3f70*/  @P2 LOP3.LUT R4, R5, 0x1, RZ, 0xc0, !PT ;  /* 0x0000000105042812 */ /* 0x000fc800078ec0ff */
[----:B------:R-:W-:Y:S01]  /*3f80*/  @P2 ISETP.NE.U32.AND P0, PT, R4, 0x1, PT ;  /* 0x000000010400280c */ /* 0x000fe20003f05070 */
[----:B------:R-:W-:-:S12]  /*3f90*/  @!P1 EXIT ;  /* 0x000000000000994d */ /* 0x000fd80003800000 */
[----:B------:R-:W-:Y:S01]  /*3fa0*/  LOP3.LUT R3, R3, 0x2, RZ, 0xfc, !PT ;  /* 0x0000000203037812 */ /* 0x000fe200078efcff */
[----:B------:R-:W-:Y:S01]  /*3fb0*/  IMAD.MOV.U32 R4, RZ, RZ, 0x1 ;  /* 0x00000001ff047424 */ /* 0x000fe200078e00ff */
[----:B------:R-:W-:Y:S02]  /*3fc0*/  @P2 ISETP.NE.U32.AND.EX P0, PT, RZ, RZ, PT, P0 ;  /* 0x000000ffff00220c */ /* 0x000fe40003f05100 */
[----:B------:R-:W-:Y:S02]  /*3fd0*/  ISETP.NE.AND P1, PT, R3, 0x3, PT ;  /* 0x000000030300780c */ /* 0x000fe40003f25270 */
[----:B------:R-:W-:-:S11]  /*3fe0*/  @P2 SEL R4, RZ, 0x1, !P0 ;  /* 0x00000001ff042807 */ /* 0x000fd60004000000 */
[----:B------:R-:W-:Y:S05]  /*3ff0*/  @!P1 BRA `(.L_x_88) ;  /* 0x0000000000049947 */ /* 0x000fea0003800000 */
[----:B------:R-:W-:Y:S01]  /*4000*/  BPT.TRAP 0x1 ;  /* 0x000000040000795c */ /* 0x000fe20000300000 */
.L_x_88:
[----:B------:R-:W0:Y:S01]  /*4010*/  S2R R5, SR_CgaCtaId ;  /* 0x0000000000057919 */ /* 0x000e220000008800 */
[----:B---3-5:R-:W-:Y:S02]  /*4020*/  SHF.R.U32.HI R2, RZ, 0x2, R6 ;  /* 0x00000002ff027819 */ /* 0x028fe40000011606 */
[----:B------:R-:W-:-:S03]  /*4030*/  MOV R0, 0x400 ;  /* 0x0000040000007802 */ /* 0x000fc60000000f00 */
[----:B------:R-:W-:-:S04]  /*4040*/  IMAD.WIDE.U32 R2, R2, 0x24924925, RZ ;  /* 0x2492492502027825 */ /* 0x000fc800078e00ff */
[----:B------:R-:W-:Y:S01]  /*4050*/  IMAD R3, R3, -0x1c, R6 ;  /* 0xffffffe403037824 */ /* 0x000fe200078e0206 */
[----:B0-----:R-:W-:Y:S02]  /*4060*/  LEA R0, R5, R0, 0x18 ;  /* 0x0000000005007211 */ /* 0x001fe400078ec0ff */
[----:B------:R-:W-:-:S03]  /*4070*/  SHF.L.U32 R5, R4, 0x1f, RZ ;  /* 0x0000001f04057819 */ /* 0x000fc600000006ff */
[----:B------:R-:W-:-:S04]  /*4080*/  VIADD R0, R0, 0x380e0 ;  /* 0x000380e000007836 */ /* 0x000fc80000000000 */
[----:B------:R-:W-:-:S07]  /*4090*/  IMAD R2, R3, 0x8, R0 ;  /* 0x0000000803027824 */ /* 0x000fce00078e0200 */
.L_x_89:
[----:B0-----:R0:W1:Y:S02]  /*40a0*/  SYNCS.PHASECHK.TRANS64.TRYWAIT P0, [R2+URZ], R5 ;  /* 0x00000005020075a7 */ /* 0x001064000800017f */
[----:B-1----:R-:W-:Y:S05]  /*40b0*/  @!P0 NANOSLEEP.SYNCS 0x989680 ;  /* 0x009896800000895d */ /* 0x002fea0003900000 */
[----:B------:R-:W1:Y:S02]  /*40c0*/  @!P0 SYNCS.PHASECHK.TRANS64 P0, [R2+URZ], R5 ;  /* 0x00000005020085a7 */ /* 0x000e64000800007f */
[----:B-1----:R-:W-:Y:S05]  /*40d0*/  @!P0 BRA `(.L_x_89) ;  /* 0xfffffffc00f08947 */ /* 0x002fea000383ffff */
[----:B------:R-:W-:-:S05]  /*40e0*/  VIADD R3, R3, 0x1 ;  /* 0x0000000103037836 */ /* 0x000fca0000000000 */
[----:B------:R-:W-:-:S04]  /*40f0*/  ISETP.NE.AND P0, PT, R3, 0x1c, PT ;  /* 0x0000001c0300780c */ /* 0x000fc80003f05270 */
[----:B0-----:R-:W-:Y:S02]  /*4100*/  SEL R5, RZ, 0x1, P0 ;  /* 0x00000001ff057807 */ /* 0x001fe40000000000 */
[----:B------:R-:W-:Y:S02]  /*4110*/  SEL R3, R3, RZ, P0 ;  /* 0x000000ff03037207 */ /* 0x000fe40000000000 */
[----:B------:R-:W-:-:S03]  /*4120*/  LOP3.LUT R7, R4, R5, RZ, 0x3c, !PT ;  /* 0x0000000504077212 */ /* 0x000fc600078e3cff */
[----:B------:R-:W-:Y:S01]  /*4130*/  IMAD R2, R3, 0x8, R0 ;  /* 0x0000000803027824 */ /* 0x000fe200078e0200 */
[----:B------:R-:W-:-:S07]  /*4140*/  SHF.L.U32 R5, R7, 0x1f, RZ ;  /* 0x0000001f07057819 */ /* 0x000fce00000006ff */
.L_x_90:
        /* <DEDUP_REMOVED lines=11> */
.L_x_91:
        /* <DEDUP_REMOVED lines=11> */
.L_x_92:
        /* <DEDUP_REMOVED lines=11> */
.L_x_93:
        /* <DEDUP_REMOVED lines=11> */
.L_x_94:
        /* <DEDUP_REMOVED lines=11> */
.L_x_95:
        /* <DEDUP_REMOVED lines=11> */
.L_x_96:
        /* <DEDUP_REMOVED lines=11> */
.L_x_97:
        /* <DEDUP_REMOVED lines=11> */
.L_x_98:
        /* <DEDUP_REMOVED lines=11> */
.L_x_99:
        /* <DEDUP_REMOVED lines=11> */
.L_x_100:
        /* <DEDUP_REMOVED lines=11> */
.L_x_101:
        /* <DEDUP_REMOVED lines=11> */
.L_x_102:
        /* <DEDUP_REMOVED lines=11> */
.L_x_103:
        /* <DEDUP_REMOVED lines=11> */
.L_x_104:
        /* <DEDUP_REMOVED lines=11> */
.L_x_105:
        /* <DEDUP_REMOVED lines=11> */
.L_x_106:
        /* <DEDUP_REMOVED lines=11> */
.L_x_107:
        /* <DEDUP_REMOVED lines=11> */
.L_x_108:
        /* <DEDUP_REMOVED lines=11> */
.L_x_109:
        /* <DEDUP_REMOVED lines=11> */
.L_x_110:
        /* <DEDUP_REMOVED lines=11> */
.L_x_111:
        /* <DEDUP_REMOVED lines=11> */
.L_x_112:
        /* <DEDUP_REMOVED lines=11> */
.L_x_113:
        /* <DEDUP_REMOVED lines=11> */
.L_x_114:
        /* <DEDUP_REMOVED lines=11> */
.L_x_115:
        /* <DEDUP_REMOVED lines=11> */
.L_x_116:
[----:B0-----:R0:W1:Y:S02]  /*5330*/  SYNCS.PHASECHK.TRANS64.TRYWAIT P0, [R3+URZ], R0 ;  /* 0x00000000030075a7 */ /* 0x001064000800017f */
[----:B-1----:R-:W-:Y:S05]  /*5340*/  @!P0 NANOSLEEP.SYNCS 0x989680 ;  /* 0x009896800000895d */ /* 0x002fea0003900000 */
[----:B------:R-:W1:Y:S02]  /*5350*/  @!P0 SYNCS.PHASECHK.TRANS64 P0, [R3+URZ], R0 ;  /* 0x00000000030085a7 */ /* 0x000e64000800007f */
[----:B-1----:R-:W-:Y:S05]  /*5360*/  @P0 EXIT ;  /* 0x000000000000094d */ /* 0x002fea0003800000 */
[----:B------:R-:W-:Y:S05]  /*5370*/  BRA `(.L_x_116) ;  /* 0xfffffffc00ec7947 */ /* 0x000fea000383ffff */
.L_x_117:
[----:B------:R-:W-:-:S00]  /*5380*/  BRA `(.L_x_117) ;  /* 0xfffffffc00fc7947 */ /* 0x000fc0000383ffff */
[----:B------:R-:W-:-:S00]  /*5390*/  NOP ;  /* 0x0000000000007918 */ /* 0x000fc00000000000 */
        /* <DEDUP_REMOVED lines=14> */
.L_x_118:


//--------------------- .nv.shared._ZN7cutlass13device_kernelINS_4conv6kernel13ConvUniversalINS1_16ConvProblemShapeILNS1_8OperatorE0ELi2EEENS1_10collective14CollectiveConvINS1_46MainloopSm90TmaGmmaWarpSpecializedImplicitGemmILS5_0ELi28ELi2EN4cute5tupleIJNSA_1CILi1EEESD_SD_EEENS1_36KernelImplicitTmaWarpSpecializedSm90ELi1EEENSB_IJNSC_ILi64EEESH_NSB_IJNSC_ILi32EEEEEEEEENS_6half_tESL_NSA_8TiledMMAINSA_8MMA_AtomIJNSA_4SM904GMMA25MMA_64x64x16_F32F16F16_SSILNSP_5MajorE0ELSR_0ELNSP_7ScaleInE1ELSS_1EEEEEENSA_6LayoutISE_NSB_IJNSC_ILi0EEESW_SW_EEEEENSB_IJNSA_10UnderscoreESZ_SZ_EEEEENS7_6detail26Sm90ImplicitGemmTileTraitsINSA_20SM90_TMA_LOAD_IM2COLENSA_14ComposedLayoutINSA_7SwizzleILi2ELi4ELi3EEENSA_18smem_ptr_flag_bitsILi16EEENSV_INSB_IJNSB_IJNSC_ILi8EEES1A_EEENSB_IJSI_SD_EEENSB_IJSD_NSC_ILi28EEEEEEEEENSB_IJNSB_IJSI_NSC_ILi256EEEEEENSB_IJSD_SW_EEENSB_IJSW_NSC_ILi2048EEEEEEEEEEEEEvEENS13_INSA_13SM90_TMA_LOADES1N_vEEEENS_8epilogue10collective6detail29Sm90TmaWarpSpecializedAdapterINS1T_15DefaultEpilogueISL_NSB_IJNSB_IJlllEEESD_SW_EEES1Y_NS1S_6thread17LinearCombinationISL_Li1EffLNS1Z_9ScaleType4KindE0ELNS_15FloatRoundStyleE2ESL_EENS_4gemm15EpilogueDefaultEEEEEvvEEEEvNT_6ParamsE --------------------------
	.section	.nv.shared._ZN7cutlass13device_kernelINS_4conv6kernel13ConvUniversalINS1_16ConvProblemShapeILNS1_8OperatorE0ELi2EEENS1_10collective14CollectiveConvINS1_46MainloopSm90TmaGmmaWarpSpecializedImplicitGemmILS5_0ELi28ELi2EN4cute5tupleIJNSA_1CILi1EEESD_SD_EEENS1_36KernelImplicitTmaWarpSpecializedSm90ELi1EEENSB_IJNSC_ILi64EEESH_NSB_IJNSC_ILi32EEEEEEEEENS_6half_tESL_NSA_8TiledMMAINSA_8MMA_AtomIJNSA_4SM904GMMA25MMA_64x64x16_F32F16F16_SSILNSP_5MajorE0ELSR_0ELNSP_7ScaleInE1ELSS_1EEEEEENSA_6LayoutISE_NSB_IJNSC_ILi0EEESW_SW_EEEEENSB_IJNSA_10UnderscoreESZ_SZ_EEEEENS7_6detail26Sm90ImplicitGemmTileTraitsINSA_20SM90_TMA_LOAD_IM2COLENSA_14ComposedLayoutINSA_7SwizzleILi2ELi4ELi3EEENSA_18smem_ptr_flag_bitsILi16EEENSV_INSB_IJNSB_IJNSC_ILi8EEES1A_EEENSB_IJSI_SD_EEENSB_IJSD_NSC_ILi28EEEEEEEEENSB_IJNSB_IJSI_NSC_ILi256EEEEEENSB_IJSD_SW_EEENSB_IJSW_NSC_ILi2048EEEEEEEEEEEEEvEENS13_INSA_13SM90_TMA_LOADES1N_vEEEENS_8epilogue10collective6detail29Sm90TmaWarpSpecializedAdapterINS1T_15DefaultEpilogueISL_NSB_IJNSB_IJlllEEESD_SW_EEES1Y_NS1S_6thread17LinearCombinationISL_Li1EffLNS1Z_9ScaleType4KindE0ELNS_15FloatRoundStyleE2ESL_EENS_4gemm15EpilogueDefaultEEEEEvvEEEEvNT_6ParamsE,"aw",@nobits
	.sectionflags	@""
	.align	16
	.zero		1024


//--------------------- .nv.shared.reserved.0     --------------------------
	.section	.nv.shared.reserved.0,"aw",@nobits
	.weak		__nv_reservedSMEM_offset_0_alias
	.size		__nv_reservedSMEM_offset_0_alias, 0, 0
	.other		__nv_reservedSMEM_offset_0_alias,@"STO_CUDA_RESERVED_SHARED STV_DEFAULT"
__nv_reservedSMEM_offset_0_alias:
	.zero		0


//--------------------- .nv.global                --------------------------
	.section	.nv.global,"aw",@nobits
.nv.global:
	.type		_ZN39_INTERNAL_d29ea783_4_k_cu_810c54ba_25124cute1_E,@object
	.size		_ZN39_INTERNAL_d29ea783_4_k_cu_810c54ba_25124cute1_E,(_ZN39_INTERNAL_d29ea783_4_k_cu_810c54ba_25124cuda3std3__45__cpo6cbeginE - _ZN39_INTERNAL_d29ea783_4_k_cu_810c54ba_25124cute1_E)
_ZN39_INTERNAL_d29ea783_4_k_cu_810c54ba_25124cute1_E:
	.zero		1
	.type		_ZN39_INTERNAL_d29ea783_4_k_cu_810c54ba_25124cuda3std3__45__cpo6cbeginE,@object
	.size		_ZN39_INTERNAL_d29ea783_4_k_cu_810c54ba_25124cuda3std3__45__cpo6cbeginE,(_ZN39_INTERNAL_d29ea783_4_k_cu_810c54ba_25124cuda3std3__48in_placeE - _ZN39_INTERNAL_d29ea783_4_k_cu_810c54ba_25124cuda3std3__45__cpo6cbeginE)
_ZN39_INTERNAL_d29ea783_4_k_cu_810c54ba_25124cuda3std3__45__cpo6cbeginE:
	.zero		1
	.type		_ZN39_INTERNAL_d29ea783_4_k_cu_810c54ba_25124cuda3std3__48in_placeE,@object
	.size		_ZN39_INTERNAL_d29ea783_4_k_cu_810c54ba_25124cuda3std3__48in_placeE,(_ZN39_INTERNAL_d29ea783_4_k_cu_810c54ba_25124cuda3std6ranges3__45__cpo9iter_moveE - _ZN39_INTERNAL_d29ea783_4_k_cu_810c54ba_25124cuda3std3__48in_placeE)
_ZN39_INTERNAL_d29ea783_4_k_cu_810c54ba_25124cuda3std3__48in_placeE:
	.zero		1
	.type		_ZN39_INTERNAL_d29ea783_4_k_cu_810c54ba_25124cuda3std6ranges3__45__cpo9iter_moveE,@object
	.size		_ZN39_INTERNAL_d29ea783_4_k_cu_810c54ba_25124cuda3std6ranges3__45__cpo9iter_moveE,(_ZN39_INTERNAL_d29ea783_4_k_cu_810c54ba_25124cuda3std3__45__cpo5beginE - _ZN39_INTERNAL_d29ea783_4_k_cu_810c54ba_25124cuda3std6ranges3__45__cpo9iter_moveE)
_ZN39_INTERNAL_d29ea783_4_k_cu_810c54ba_25124cuda3std6ranges3__45__cpo9iter_moveE:
	.zero		1
	.type		_ZN39_INTERNAL_d29ea783_4_k_cu_810c54ba_25124cuda3std3__45__cpo5beginE,@object
	.size		_ZN39_INTERNAL_d29ea783_4_k_cu_810c54ba_25124cuda3std3__45__cpo5beginE,(_ZN39_INTERNAL_d29ea783_4_k_cu_810c54ba_25124cuda3std3__441_GLOBAL__N__d29ea783_4_k_cu_810c54ba_25126ignoreE - _ZN39_INTERNAL_d29ea783_4_k_cu_810c54ba_25124cuda3std3__45__cpo5beginE)
_ZN39_INTERNAL_d29ea783_4_k_cu_810c54ba_25124cuda3std3__45__cpo5beginE:
	.zero		1
	.type		_ZN39_INTERNAL_d29ea783_4_k_cu_810c54ba_25124cuda3std3__441_GLOBAL__N__d29ea783_4_k_cu_810c54ba_25126ignoreE,@object
	.size		_ZN39_INTERNAL_d29ea783_4_k_cu_810c54ba_25124cuda3std3__441_GLOBAL__N__d29ea783_4_k_cu_810c54ba_25126ignoreE,(_ZN39_INTERNAL_d29ea783_4_k_cu_810c54ba_25124cute7productE - _ZN39_INTERNAL_d29ea783_4_k_cu_810c54ba_25124cuda3std3__441_GLOBAL__N__d29ea783_4_k_cu_810c54ba_25126ignoreE)
_ZN39_INTERNAL_d29ea783_4_k_cu_810c54ba_25124cuda3std3__441_GLOBAL__N__d29ea783_4_k_cu_810c54ba_25126ignoreE:
	.zero		1
	.type		_ZN39_INTERNAL_d29ea783_4_k_cu_810c54ba_25124cute7productE,@object
	.size		_ZN39_INTERNAL_d29ea783_4_k_cu_810c54ba_25124cute7productE,(_ZN39_INTERNAL_d29ea783_4_k_cu_810c54ba_25124cuda3std3__45__cpo3endE - _ZN39_INTERNAL_d29ea783_4_k_cu_810c54ba_25124cute7productE)
_ZN39_INTERNAL_d29ea783_4_k_cu_810c54ba_25124cute7productE:
	.zero		1
	.type		_ZN39_INTERNAL_d29ea783_4_k_cu_810c54ba_25124cuda3std3__45__cpo3endE,@object
	.size		_ZN39_INTERNAL_d29ea783_4_k_cu_810c54ba_25124cuda3std3__45__cpo3endE,(_ZN39_INTERNAL_d29ea783_4_k_cu_810c54ba_25124cuda3std3__419piecewise_constructE - _ZN39_INTERNAL_d29ea783_4_k_cu_810c54ba_25124cuda3std3__45__cpo3endE)
_ZN39_INTERNAL_d29ea783_4_k_cu_810c54ba_25124cuda3std3__45__cpo3endE:
	.zero		1
	.type		_ZN39_INTERNAL_d29ea783_4_k_cu_810c54ba_25124cuda3std3__419piecewise_constructE,@object
	.size		_ZN39_INTERNAL_d29ea783_4_k_cu_810c54ba_25124cuda3std3__419piecewise_constructE,(_ZN39_INTERNAL_d29ea783_4_k_cu_810c54ba_25124cuda3std3__45__cpo4cendE - _ZN39_INTERNAL_d29ea783_4_k_cu_810c54ba_25124cuda3std3__419piecewise_constructE)
_ZN39_INTERNAL_d29ea783_4_k_cu_810c54ba_25124cuda3std3__419piecewise_constructE:
	.zero		1
	.type		_ZN39_INTERNAL_d29ea783_4_k_cu_810c54ba_25124cuda3std3__45__cpo4cendE,@object
	.size		_ZN39_INTERNAL_d29ea783_4_k_cu_810c54ba_25124cuda3std3__45__cpo4cendE,(_ZN39_INTERNAL_d29ea783_4_k_cu_810c54ba_25124cuda3std6ranges3__45__cpo4swapE - _ZN39_INTERNAL_d29ea783_4_k_cu_810c54ba_25124cuda3std3__45__cpo4cendE)
_ZN39_INTERNAL_d29ea783_4_k_cu_810c54ba_25124cuda3std3__45__cpo4cendE:
	.zero		1
	.type		_ZN39_INTERNAL_d29ea783_4_k_cu_810c54ba_25124cuda3std6ranges3__45__cpo4swapE,@object
	.size		_ZN39_INTERNAL_d29ea783_4_k_cu_810c54ba_25124cuda3std6ranges3__45__cpo4swapE,(.L_7 - _ZN39_INTERNAL_d29ea783_4_k_cu_810c54ba_25124cuda3std6ranges3__45__cpo4swapE)
_ZN39_INTERNAL_d29ea783_4_k_cu_810c54ba_25124cuda3std6ranges3__45__cpo4swapE:
	.zero		1
.L_7:


//--------------------- .nv.constant0._ZN7cutlass13device_kernelINS_4conv6kernel13ConvUniversalINS1_16ConvProblemShapeILNS1_8OperatorE0ELi2EEENS1_10collective14CollectiveConvINS1_46MainloopSm90TmaGmmaWarpSpecializedImplicitGemmILS5_0ELi28ELi2EN4cute5tupleIJNSA_1CILi1EEESD_SD_EEENS1_36KernelImplicitTmaWarpSpecializedSm90ELi1EEENSB_IJNSC_ILi64EEESH_NSB_IJNSC_ILi32EEEEEEEEENS_6half_tESL_NSA_8TiledMMAINSA_8MMA_AtomIJNSA_4SM904GMMA25MMA_64x64x16_F32F16F16_SSILNSP_5MajorE0ELSR_0ELNSP_7ScaleInE1ELSS_1EEEEEENSA_6LayoutISE_NSB_IJNSC_ILi0EEESW_SW_EEEEENSB_IJNSA_10UnderscoreESZ_SZ_EEEEENS7_6detail26Sm90ImplicitGemmTileTraitsINSA_20SM90_TMA_LOAD_IM2COLENSA_14ComposedLayoutINSA_7SwizzleILi2ELi4ELi3EEENSA_18smem_ptr_flag_bitsILi16EEENSV_INSB_IJNSB_IJNSC_ILi8EEES1A_EEENSB_IJSI_SD_EEENSB_IJSD_NSC_ILi28EEEEEEEEENSB_IJNSB_IJSI_NSC_ILi256EEEEEENSB_IJSD_SW_EEENSB_IJSW_NSC_ILi2048EEEEEEEEEEEEEvEENS13_INSA_13SM90_TMA_LOADES1N_vEEEENS_8epilogue10collective6detail29Sm90TmaWarpSpecializedAdapterINS1T_15DefaultEpilogueISL_NSB_IJNSB_IJlllEEESD_SW_EEES1Y_NS1S_6thread17LinearCombinationISL_Li1EffLNS1Z_9ScaleType4KindE0ELNS_15FloatRoundStyleE2ESL_EENS_4gemm15EpilogueDefaultEEEEEvvEEEEvNT_6ParamsE --------------------------
	.section	.nv.constant0._ZN7cutlass13device_kernelINS_4conv6kernel13ConvUniversalINS1_16ConvProblemShapeILNS1_8OperatorE0ELi2EEENS1_10collective14CollectiveConvINS1_46MainloopSm90TmaGmmaWarpSpecializedImplicitGemmILS5_0ELi28ELi2EN4cute5tupleIJNSA_1CILi1EEESD_SD_EEENS1_36KernelImplicitTmaWarpSpecializedSm90ELi1EEENSB_IJNSC_ILi64EEESH_NSB_IJNSC_ILi32EEEEEEEEENS_6half_tESL_NSA_8TiledMMAINSA_8MMA_AtomIJNSA_4SM904GMMA25MMA_64x64x16_F32F16F16_SSILNSP_5MajorE0ELSR_0ELNSP_7ScaleInE1ELSS_1EEEEEENSA_6LayoutISE_NSB_IJNSC_ILi0EEESW_SW_EEEEENSB_IJNSA_10UnderscoreESZ_SZ_EEEEENS7_6detail26Sm90ImplicitGemmTileTraitsINSA_20SM90_TMA_LOAD_IM2COLENSA_14ComposedLayoutINSA_7SwizzleILi2ELi4ELi3EEENSA_18smem_ptr_flag_bitsILi16EEENSV_INSB_IJNSB_IJNSC_ILi8EEES1A_EEENSB_IJSI_SD_EEENSB_IJSD_NSC_ILi28EEEEEEEEENSB_IJNSB_IJSI_NSC_ILi256EEEEEENSB_IJSD_SW_EEENSB_IJSW_NSC_ILi2048EEEEEEEEEEEEEvEENS13_INSA_13SM90_TMA_LOADES1N_vEEEENS_8epilogue10collective6detail29Sm90TmaWarpSpecializedAdapterINS1T_15DefaultEpilogueISL_NSB_IJNSB_IJlllEEESD_SW_EEES1Y_NS1S_6thread17LinearCombinationISL_Li1EffLNS1Z_9ScaleType4KindE0ELNS_15FloatRoundStyleE2ESL_EENS_4gemm15EpilogueDefaultEEEEEvvEEEEvNT_6ParamsE,"a",@progbits
	.sectionflags	@""
	.align	4
.nv.constant0._ZN7cutlass13device_kernelINS_4conv6kernel13ConvUniversalINS1_16ConvProblemShapeILNS1_8OperatorE0ELi2EEENS1_10collective14CollectiveConvINS1_46MainloopSm90TmaGmmaWarpSpecializedImplicitGemmILS5_0ELi28ELi2EN4cute5tupleIJNSA_1CILi1EEESD_SD_EEENS1_36KernelImplicitTmaWarpSpecializedSm90ELi1EEENSB_IJNSC_ILi64EEESH_NSB_IJNSC_ILi32EEEEEEEEENS_6half_tESL_NSA_8TiledMMAINSA_8MMA_AtomIJNSA_4SM904GMMA25MMA_64x64x16_F32F16F16_SSILNSP_5MajorE0ELSR_0ELNSP_7ScaleInE1ELSS_1EEEEEENSA_6LayoutISE_NSB_IJNSC_ILi0EEESW_SW_EEEEENSB_IJNSA_10UnderscoreESZ_SZ_EEEEENS7_6detail26Sm90ImplicitGemmTileTraitsINSA_20SM90_TMA_LOAD_IM2COLENSA_14ComposedLayoutINSA_7SwizzleILi2ELi4ELi3EEENSA_18smem_ptr_flag_bitsILi16EEENSV_INSB_IJNSB_IJNSC_ILi8EEES1A_EEENSB_IJSI_SD_EEENSB_IJSD_NSC_ILi28EEEEEEEEENSB_IJNSB_IJSI_NSC_ILi256EEEEEENSB_IJSD_SW_EEENSB_IJSW_NSC_ILi2048EEEEEEEEEEEEEvEENS13_INSA_13SM90_TMA_LOADES1N_vEEEENS_8epilogue10collective6detail29Sm90TmaWarpSpecializedAdapterINS1T_15DefaultEpilogueISL_NSB_IJNSB_IJlllEEESD_SW_EEES1Y_NS1S_6thread17LinearCombinationISL_Li1EffLNS1Z_9ScaleType4KindE0ELNS_15FloatRoundStyleE2ESL_EENS_4gemm15EpilogueDefaultEEEEEvvEEEEvNT_6ParamsE:
	.zero		1536


//--------------------- SYMBOLS --------------------------

	.type		.nv.reservedSmem.offset0,@object
	.size		.nv.reservedSmem.offset0,0x4
